//
// Generated by NVIDIA NVVM Compiler
//
// Compiler Build ID: CL-36424714
// Cuda compilation tools, release 13.0, V13.0.88
// Based on NVVM 20.0.0
//

.version 9.0
.target sm_100
.address_size 64

	// .globl	_Z16mergeSortInBlockPii
// _ZZ16mergeSortInBlockPiiE4ping has been demoted
// _ZZ16mergeSortInBlockPiiE4pong has been demoted

.visible .entry _Z16mergeSortInBlockPii(
	.param .u64 .ptr .align 1 _Z16mergeSortInBlockPii_param_0,
	.param .u32 _Z16mergeSortInBlockPii_param_1
)
{
	.reg .pred 	%p<40>;
	.reg .b16 	%rs<6>;
	.reg .b32 	%r<242>;
	.reg .b64 	%rd<23>;
	// demoted variable
	.shared .align 4 .b8 _ZZ16mergeSortInBlockPiiE4ping[8192];
	// demoted variable
	.shared .align 4 .b8 _ZZ16mergeSortInBlockPiiE4pong[8192];
	ld.param.u64 	%rd2, [_Z16mergeSortInBlockPii_param_0];
	ld.param.u32 	%r117, [_Z16mergeSortInBlockPii_param_1];
	cvta.to.global.u64 	%rd1, %rd2;
	mov.u32 	%r118, %ctaid.x;
	shl.b32 	%r1, %r118, 11;
	setp.ge.s32 	%p1, %r1, %r117;
	@%p1 bra 	$L__BB0_52;
	mov.u32 	%r235, %tid.x;
	mov.u32 	%r3, %ntid.x;
	add.s32 	%r119, %r235, %r3;
	cvt.u16.u32 	%rs3, %r119;
	sub.s16 	%rs4, 2047, %rs3;
	cvt.u16.u32 	%rs5, %r3;
	div.u16 	%rs1, %rs4, %rs5;
	and.b16  	%rs2, %rs1, 3;
	cvt.u32.u16 	%r4, %rs2;
	setp.eq.s16 	%p2, %rs2, 2;
	mov.u32 	%r209, %r235;
	@%p2 bra 	$L__BB0_6;
	mov.b32 	%r207, 0;
	mov.u32 	%r209, %r235;
$L__BB0_3:
	.pragma "nounroll";
	add.s32 	%r7, %r209, %r1;
	setp.ge.s32 	%p3, %r7, %r117;
	mov.b32 	%r208, 2147483647;
	@%p3 bra 	$L__BB0_5;
	mul.wide.s32 	%rd3, %r7, 4;
	add.s64 	%rd4, %rd1, %rd3;
	ld.global.u32 	%r208, [%rd4];
$L__BB0_5:
	shl.b32 	%r122, %r209, 2;
	mov.u32 	%r123, _ZZ16mergeSortInBlockPiiE4ping;
	add.s32 	%r124, %r123, %r122;
	st.shared.u32 	[%r124], %r208;
	add.s32 	%r209, %r209, %r3;
	add.s32 	%r207, %r207, 1;
	xor.b32  	%r125, %r207, %r4;
	setp.ne.s32 	%p4, %r125, 2;
	@%p4 bra 	$L__BB0_3;
$L__BB0_6:
	setp.lt.u16 	%p5, %rs1, 2;
	@%p5 bra 	$L__BB0_17;
	mov.u32 	%r129, _ZZ16mergeSortInBlockPiiE4ping;
$L__BB0_8:
	add.s32 	%r14, %r209, %r1;
	setp.ge.s32 	%p6, %r14, %r117;
	mov.b32 	%r211, 2147483647;
	@%p6 bra 	$L__BB0_10;
	mul.wide.s32 	%rd5, %r14, 4;
	add.s64 	%rd6, %rd1, %rd5;
	ld.global.u32 	%r211, [%rd6];
$L__BB0_10:
	shl.b32 	%r128, %r209, 2;
	add.s32 	%r17, %r129, %r128;
	st.shared.u32 	[%r17], %r211;
	add.s32 	%r18, %r14, %r3;
	setp.ge.s32 	%p7, %r18, %r117;
	mov.b32 	%r212, 2147483647;
	@%p7 bra 	$L__BB0_12;
	mul.wide.s32 	%rd7, %r18, 4;
	add.s64 	%rd8, %rd1, %rd7;
	ld.global.u32 	%r212, [%rd8];
$L__BB0_12:
	shl.b32 	%r21, %r3, 2;
	add.s32 	%r22, %r17, %r21;
	st.shared.u32 	[%r22], %r212;
	add.s32 	%r23, %r18, %r3;
	setp.ge.s32 	%p8, %r23, %r117;
	mov.b32 	%r213, 2147483647;
	@%p8 bra 	$L__BB0_14;
	mul.wide.s32 	%rd9, %r23, 4;
	add.s64 	%rd10, %rd1, %rd9;
	ld.global.u32 	%r213, [%rd10];
$L__BB0_14:
	add.s32 	%r26, %r22, %r21;
	st.shared.u32 	[%r26], %r213;
	add.s32 	%r27, %r23, %r3;
	setp.ge.s32 	%p9, %r27, %r117;
	mov.b32 	%r214, 2147483647;
	@%p9 bra 	$L__BB0_16;
	mul.wide.s32 	%rd11, %r27, 4;
	add.s64 	%rd12, %rd1, %rd11;
	ld.global.u32 	%r214, [%rd12];
$L__BB0_16:
	add.s32 	%r132, %r26, %r21;
	st.shared.u32 	[%r132], %r214;
	add.s32 	%r209, %r21, %r209;
	setp.lt.u32 	%p10, %r209, 2048;
	@%p10 bra 	$L__BB0_8;
$L__BB0_17:
	bar.sync 	0;
	mov.u32 	%r217, _ZZ16mergeSortInBlockPiiE4ping;
	mov.u32 	%r216, _ZZ16mergeSortInBlockPiiE4pong;
	mov.b32 	%r215, 2;
$L__BB0_18:
	mov.u32 	%r33, %r217;
	mov.u32 	%r217, %r216;
	add.s32 	%r136, %r215, -1;
	not.b32 	%r137, %r215;
	and.b32  	%r138, %r137, %r136;
	popc.b32 	%r139, %r138;
	mov.b32 	%r140, 2048;
	shr.u32 	%r141, %r140, %r139;
	setp.ge.u32 	%p11, %r235, %r141;
	@%p11 bra 	$L__BB0_35;
	mul.lo.s32 	%r34, %r215, %r235;
	shr.s32 	%r35, %r215, 1;
	add.s32 	%r36, %r34, %r35;
	add.s32 	%r37, %r34, %r215;
	setp.lt.s32 	%p12, %r35, 1;
	mov.u32 	%r218, %r34;
	mov.u32 	%r219, %r36;
	mov.u32 	%r220, %r34;
	@%p12 bra 	$L__BB0_20;
	bra.uni 	$L__BB0_53;
$L__BB0_20:
	setp.ge.s32 	%p18, %r218, %r36;
	mov.u32 	%r224, %r220;
	@%p18 bra 	$L__BB0_28;
	sub.s32 	%r156, %r36, %r218;
	and.b32  	%r41, %r156, 3;
	setp.eq.s32 	%p19, %r41, 0;
	mov.u32 	%r224, %r220;
	mov.u32 	%r222, %r218;
	@%p19 bra 	$L__BB0_25;
	add.s32 	%r222, %r218, 1;
	shl.b32 	%r157, %r218, 2;
	add.s32 	%r43, %r33, %r157;
	ld.shared.u32 	%r158, [%r43];
	add.s32 	%r224, %r220, 1;
	shl.b32 	%r159, %r220, 2;
	add.s32 	%r45, %r217, %r159;
	st.shared.u32 	[%r45], %r158;
	setp.eq.s32 	%p20, %r41, 1;
	@%p20 bra 	$L__BB0_25;
	add.s32 	%r222, %r218, 2;
	ld.shared.u32 	%r160, [%r43+4];
	add.s32 	%r224, %r220, 2;
	st.shared.u32 	[%r45+4], %r160;
	setp.eq.s32 	%p21, %r41, 2;
	@%p21 bra 	$L__BB0_25;
	add.s32 	%r222, %r218, 3;
	ld.shared.u32 	%r161, [%r43+8];
	add.s32 	%r224, %r220, 3;
	st.shared.u32 	[%r45+8], %r161;
$L__BB0_25:
	sub.s32 	%r162, %r218, %r36;
	setp.gt.u32 	%p22, %r162, -4;
	@%p22 bra 	$L__BB0_28;
	shl.b32 	%r163, %r222, 2;
	add.s32 	%r164, %r33, %r163;
	add.s32 	%r229, %r164, 8;
	sub.s32 	%r165, %r222, %r34;
	sub.s32 	%r228, %r165, %r35;
	shl.b32 	%r166, %r224, 2;
	add.s32 	%r167, %r217, %r166;
	add.s32 	%r227, %r167, 8;
$L__BB0_27:
	ld.shared.u32 	%r168, [%r229+-8];
	st.shared.u32 	[%r227+-8], %r168;
	ld.shared.u32 	%r169, [%r229+-4];
	st.shared.u32 	[%r227+-4], %r169;
	ld.shared.u32 	%r170, [%r229];
	st.shared.u32 	[%r227], %r170;
	ld.shared.u32 	%r171, [%r229+4];
	add.s32 	%r224, %r224, 4;
	st.shared.u32 	[%r227+4], %r171;
	add.s32 	%r229, %r229, 16;
	add.s32 	%r228, %r228, 4;
	add.s32 	%r227, %r227, 16;
	setp.eq.s32 	%p23, %r228, 0;
	@%p23 bra 	$L__BB0_28;
	bra.uni 	$L__BB0_27;
$L__BB0_28:
	setp.ge.s32 	%p24, %r219, %r37;
	@%p24 bra 	$L__BB0_35;
	sub.s32 	%r172, %r37, %r219;
	and.b32  	%r63, %r172, 3;
	setp.eq.s32 	%p25, %r63, 0;
	mov.u32 	%r225, %r224;
	mov.u32 	%r226, %r219;
	@%p25 bra 	$L__BB0_33;
	add.s32 	%r226, %r219, 1;
	shl.b32 	%r173, %r219, 2;
	add.s32 	%r65, %r33, %r173;
	ld.shared.u32 	%r174, [%r65];
	add.s32 	%r225, %r224, 1;
	shl.b32 	%r175, %r224, 2;
	add.s32 	%r67, %r217, %r175;
	st.shared.u32 	[%r67], %r174;
	setp.eq.s32 	%p26, %r63, 1;
	@%p26 bra 	$L__BB0_33;
	add.s32 	%r226, %r219, 2;
	ld.shared.u32 	%r176, [%r65+4];
	add.s32 	%r225, %r224, 2;
	st.shared.u32 	[%r67+4], %r176;
	setp.eq.s32 	%p27, %r63, 2;
	@%p27 bra 	$L__BB0_33;
	add.s32 	%r226, %r219, 3;
	ld.shared.u32 	%r177, [%r65+8];
	add.s32 	%r225, %r224, 3;
	st.shared.u32 	[%r67+8], %r177;
$L__BB0_33:
	sub.s32 	%r178, %r219, %r37;
	setp.gt.u32 	%p28, %r178, -4;
	@%p28 bra 	$L__BB0_35;
$L__BB0_34:
	shl.b32 	%r179, %r226, 2;
	add.s32 	%r180, %r33, %r179;
	ld.shared.u32 	%r181, [%r180];
	shl.b32 	%r182, %r225, 2;
	add.s32 	%r183, %r217, %r182;
	st.shared.u32 	[%r183], %r181;
	ld.shared.u32 	%r184, [%r180+4];
	st.shared.u32 	[%r183+4], %r184;
	ld.shared.u32 	%r185, [%r180+8];
	st.shared.u32 	[%r183+8], %r185;
	add.s32 	%r226, %r226, 4;
	ld.shared.u32 	%r186, [%r180+12];
	add.s32 	%r225, %r225, 4;
	st.shared.u32 	[%r183+12], %r186;
	setp.ne.s32 	%p29, %r226, %r37;
	@%p29 bra 	$L__BB0_34;
$L__BB0_35:
	bar.sync 	0;
	shl.b32 	%r215, %r215, 1;
	setp.lt.s32 	%p30, %r215, 2049;
	mov.u32 	%r216, %r33;
	@%p30 bra 	$L__BB0_18;
	setp.eq.s16 	%p31, %rs2, 2;
	@%p31 bra 	$L__BB0_41;
	mov.b32 	%r234, 0;
	mov.u32 	%r189, _ZZ16mergeSortInBlockPiiE4pong;
$L__BB0_38:
	.pragma "nounroll";
	add.s32 	%r89, %r235, %r1;
	setp.ge.s32 	%p32, %r89, %r117;
	@%p32 bra 	$L__BB0_40;
	shl.b32 	%r188, %r235, 2;
	add.s32 	%r190, %r189, %r188;
	ld.shared.u32 	%r191, [%r190];
	mul.wide.s32 	%rd13, %r89, 4;
	add.s64 	%rd14, %rd1, %rd13;
	st.global.u32 	[%rd14], %r191;
$L__BB0_40:
	add.s32 	%r235, %r235, %r3;
	add.s32 	%r234, %r234, 1;
	xor.b32  	%r192, %r234, %r4;
	setp.ne.s32 	%p33, %r192, 2;
	@%p33 bra 	$L__BB0_38;
$L__BB0_41:
	setp.lt.u16 	%p34, %rs1, 2;
	@%p34 bra 	$L__BB0_52;
	shl.b32 	%r193, %r3, 3;
	mov.u32 	%r194, _ZZ16mergeSortInBlockPiiE4pong;
	add.s32 	%r93, %r194, %r193;
	shl.b32 	%r240, %r235, 2;
	shl.b32 	%r95, %r3, 4;
	mad.lo.s32 	%r96, %r3, 12, %r194;
	shl.b32 	%r97, %r3, 2;
	add.s32 	%r98, %r194, %r97;
	add.s32 	%r236, %r235, %r1;
	add.s32 	%r239, %r236, %r3;
	shl.b32 	%r195, %r3, 1;
	add.s32 	%r238, %r236, %r195;
	mad.lo.s32 	%r237, %r3, 3, %r236;
$L__BB0_43:
	setp.ge.s32 	%p35, %r236, %r117;
	@%p35 bra 	$L__BB0_45;
	add.s32 	%r197, %r194, %r240;
	ld.shared.u32 	%r198, [%r197];
	mul.wide.s32 	%rd15, %r236, 4;
	add.s64 	%rd16, %rd1, %rd15;
	st.global.u32 	[%rd16], %r198;
$L__BB0_45:
	setp.ge.s32 	%p36, %r239, %r117;
	@%p36 bra 	$L__BB0_47;
	add.s32 	%r199, %r98, %r240;
	ld.shared.u32 	%r200, [%r199];
	mul.wide.s32 	%rd17, %r239, 4;
	add.s64 	%rd18, %rd1, %rd17;
	st.global.u32 	[%rd18], %r200;
$L__BB0_47:
	add.s32 	%r109, %r235, %r3;
	setp.ge.s32 	%p37, %r238, %r117;
	@%p37 bra 	$L__BB0_49;
	add.s32 	%r201, %r93, %r240;
	ld.shared.u32 	%r202, [%r201];
	mul.wide.s32 	%rd19, %r238, 4;
	add.s64 	%rd20, %rd1, %rd19;
	st.global.u32 	[%rd20], %r202;
$L__BB0_49:
	add.s32 	%r110, %r109, %r3;
	setp.ge.s32 	%p38, %r237, %r117;
	@%p38 bra 	$L__BB0_51;
	add.s32 	%r203, %r96, %r240;
	ld.shared.u32 	%r204, [%r203];
	mul.wide.s32 	%rd21, %r237, 4;
	add.s64 	%rd22, %rd1, %rd21;
	st.global.u32 	[%rd22], %r204;
$L__BB0_51:
	add.s32 	%r205, %r110, %r3;
	add.s32 	%r235, %r205, %r3;
	add.s32 	%r240, %r240, %r95;
	add.s32 	%r239, %r239, %r97;
	add.s32 	%r238, %r238, %r97;
	add.s32 	%r237, %r237, %r97;
	add.s32 	%r236, %r236, %r97;
	setp.lt.u32 	%p39, %r235, 2048;
	@%p39 bra 	$L__BB0_43;
$L__BB0_52:
	ret;
$L__BB0_53:
	shl.b32 	%r142, %r218, 2;
	add.s32 	%r143, %r33, %r142;
	ld.shared.u32 	%r144, [%r143];
	shl.b32 	%r146, %r219, 2;
	add.s32 	%r147, %r33, %r146;
	ld.shared.u32 	%r148, [%r147];
	setp.gt.s32 	%p13, %r144, %r148;
	setp.le.s32 	%p14, %r144, %r148;
	selp.u32 	%r150, 1, 0, %p14;
	add.s32 	%r218, %r218, %r150;
	selp.u32 	%r151, 1, 0, %p13;
	add.s32 	%r219, %r219, %r151;
	min.s32 	%r152, %r144, %r148;
	add.s32 	%r61, %r220, 1;
	shl.b32 	%r153, %r220, 2;
	add.s32 	%r154, %r217, %r153;
	st.shared.u32 	[%r154], %r152;
	setp.lt.s32 	%p15, %r218, %r36;
	setp.lt.s32 	%p16, %r219, %r37;
	and.pred  	%p17, %p15, %p16;
	mov.u32 	%r220, %r61;
	@%p17 bra 	$L__BB0_53;
	bra.uni 	$L__BB0_20;

}
	// .globl	_Z11mergeBlocksPiS_i
.visible .entry _Z11mergeBlocksPiS_i(
	.param .u64 .ptr .align 1 _Z11mergeBlocksPiS_i_param_0,
	.param .u64 .ptr .align 1 _Z11mergeBlocksPiS_i_param_1,
	.param .u32 _Z11mergeBlocksPiS_i_param_2
)
{
	.reg .pred 	%p<30>;
	.reg .b32 	%r<117>;
	.reg .b64 	%rd<35>;

	ld.param.u64 	%rd11, [_Z11mergeBlocksPiS_i_param_0];
	ld.param.u64 	%rd12, [_Z11mergeBlocksPiS_i_param_1];
	ld.param.u32 	%r56, [_Z11mergeBlocksPiS_i_param_2];
	cvta.to.global.u64 	%rd1, %rd11;
	cvta.to.global.u64 	%rd2, %rd12;
	add.s32 	%r57, %r56, 2047;
	shr.s32 	%r58, %r57, 31;
	shr.u32 	%r59, %r58, 21;
	add.s32 	%r60, %r57, %r59;
	shr.s32 	%r1, %r60, 11;
	setp.lt.s32 	%p1, %r56, 2049;
	@%p1 bra 	$L__BB1_26;
	add.s64 	%rd3, %rd1, 8;
	add.s64 	%rd4, %rd2, 8;
	mov.b32 	%r100, 1;
	mov.u32 	%r2, %tid.x;
$L__BB1_2:
	mov.u32 	%r3, %r100;
	shl.b32 	%r100, %r3, 1;
	mul.lo.s32 	%r5, %r100, %r2;
	add.s32 	%r62, %r5, %r3;
	setp.ge.s32 	%p2, %r62, %r1;
	@%p2 bra 	$L__BB1_25;
	shl.b32 	%r6, %r5, 11;
	shl.b32 	%r63, %r3, 11;
	add.s32 	%r7, %r6, %r63;
	shl.b32 	%r64, %r3, 12;
	add.s32 	%r65, %r64, %r6;
	min.s32 	%r8, %r65, %r56;
	setp.lt.s32 	%p3, %r3, 1;
	setp.ge.s32 	%p4, %r7, %r8;
	or.pred  	%p5, %p3, %p4;
	mov.u32 	%r101, %r6;
	mov.u32 	%r102, %r7;
	mov.u32 	%r103, %r6;
	@%p5 bra 	$L__BB1_4;
	bra.uni 	$L__BB1_28;
$L__BB1_4:
	setp.ge.s32 	%p11, %r101, %r7;
	mov.u32 	%r107, %r103;
	@%p11 bra 	$L__BB1_12;
	neg.s32 	%r74, %r101;
	and.b32  	%r12, %r74, 3;
	setp.eq.s32 	%p12, %r12, 0;
	mov.u32 	%r107, %r103;
	mov.u32 	%r105, %r101;
	@%p12 bra 	$L__BB1_9;
	add.s32 	%r105, %r101, 1;
	mul.wide.s32 	%rd19, %r101, 4;
	add.s64 	%rd5, %rd1, %rd19;
	ld.global.u32 	%r75, [%rd5];
	add.s32 	%r107, %r103, 1;
	mul.wide.s32 	%rd20, %r103, 4;
	add.s64 	%rd6, %rd2, %rd20;
	st.global.u32 	[%rd6], %r75;
	setp.eq.s32 	%p13, %r12, 1;
	@%p13 bra 	$L__BB1_9;
	add.s32 	%r105, %r101, 2;
	ld.global.u32 	%r76, [%rd5+4];
	add.s32 	%r107, %r103, 2;
	st.global.u32 	[%rd6+4], %r76;
	setp.eq.s32 	%p14, %r12, 2;
	@%p14 bra 	$L__BB1_9;
	add.s32 	%r105, %r101, 3;
	ld.global.u32 	%r77, [%rd5+8];
	add.s32 	%r107, %r103, 3;
	st.global.u32 	[%rd6+8], %r77;
$L__BB1_9:
	sub.s32 	%r78, %r101, %r7;
	setp.gt.u32 	%p15, %r78, -4;
	@%p15 bra 	$L__BB1_12;
	sub.s32 	%r110, %r105, %r7;
$L__BB1_11:
	mul.wide.s32 	%rd21, %r105, 4;
	add.s64 	%rd22, %rd3, %rd21;
	mul.wide.s32 	%rd23, %r107, 4;
	add.s64 	%rd24, %rd4, %rd23;
	ld.global.u32 	%r79, [%rd22+-8];
	st.global.u32 	[%rd24+-8], %r79;
	ld.global.u32 	%r80, [%rd22+-4];
	st.global.u32 	[%rd24+-4], %r80;
	ld.global.u32 	%r81, [%rd22];
	st.global.u32 	[%rd24], %r81;
	add.s32 	%r105, %r105, 4;
	ld.global.u32 	%r82, [%rd22+4];
	add.s32 	%r107, %r107, 4;
	st.global.u32 	[%rd24+4], %r82;
	add.s32 	%r110, %r110, 4;
	setp.eq.s32 	%p16, %r110, 0;
	@%p16 bra 	$L__BB1_12;
	bra.uni 	$L__BB1_11;
$L__BB1_12:
	setp.ge.s32 	%p17, %r102, %r8;
	@%p17 bra 	$L__BB1_18;
	sub.s32 	%r83, %r8, %r102;
	and.b32  	%r30, %r83, 3;
	setp.eq.s32 	%p18, %r30, 0;
	mov.u32 	%r108, %r107;
	mov.u32 	%r109, %r102;
	@%p18 bra 	$L__BB1_17;
	add.s32 	%r109, %r102, 1;
	mul.wide.s32 	%rd25, %r102, 4;
	add.s64 	%rd7, %rd1, %rd25;
	ld.global.u32 	%r84, [%rd7];
	add.s32 	%r108, %r107, 1;
	mul.wide.s32 	%rd26, %r107, 4;
	add.s64 	%rd8, %rd2, %rd26;
	st.global.u32 	[%rd8], %r84;
	setp.eq.s32 	%p19, %r30, 1;
	@%p19 bra 	$L__BB1_17;
	add.s32 	%r109, %r102, 2;
	ld.global.u32 	%r85, [%rd7+4];
	add.s32 	%r108, %r107, 2;
	st.global.u32 	[%rd8+4], %r85;
	setp.eq.s32 	%p20, %r30, 2;
	@%p20 bra 	$L__BB1_17;
	add.s32 	%r109, %r102, 3;
	ld.global.u32 	%r86, [%rd7+8];
	add.s32 	%r108, %r107, 3;
	st.global.u32 	[%rd8+8], %r86;
$L__BB1_17:
	sub.s32 	%r87, %r102, %r8;
	setp.gt.u32 	%p21, %r87, -4;
	@%p21 bra 	$L__BB1_18;
	bra.uni 	$L__BB1_27;
$L__BB1_18:
	setp.ge.s32 	%p23, %r6, %r8;
	@%p23 bra 	$L__BB1_25;
	and.b32  	%r45, %r8, 3;
	setp.eq.s32 	%p24, %r45, 0;
	mov.u32 	%r113, %r6;
	@%p24 bra 	$L__BB1_23;
	mul.wide.s32 	%rd31, %r6, 4;
	add.s64 	%rd9, %rd2, %rd31;
	ld.global.u32 	%r92, [%rd9];
	add.s64 	%rd10, %rd1, %rd31;
	st.global.u32 	[%rd10], %r92;
	add.s32 	%r113, %r6, 1;
	setp.eq.s32 	%p25, %r45, 1;
	@%p25 bra 	$L__BB1_23;
	ld.global.u32 	%r93, [%rd9+4];
	st.global.u32 	[%rd10+4], %r93;
	add.s32 	%r113, %r6, 2;
	setp.eq.s32 	%p26, %r45, 2;
	@%p26 bra 	$L__BB1_23;
	ld.global.u32 	%r94, [%rd9+8];
	st.global.u32 	[%rd10+8], %r94;
	add.s32 	%r113, %r6, 3;
$L__BB1_23:
	sub.s32 	%r95, %r6, %r8;
	setp.gt.u32 	%p27, %r95, -4;
	@%p27 bra 	$L__BB1_25;
$L__BB1_24:
	mul.wide.s32 	%rd32, %r113, 4;
	add.s64 	%rd33, %rd2, %rd32;
	ld.global.u32 	%r96, [%rd33];
	add.s64 	%rd34, %rd1, %rd32;
	st.global.u32 	[%rd34], %r96;
	ld.global.u32 	%r97, [%rd33+4];
	st.global.u32 	[%rd34+4], %r97;
	ld.global.u32 	%r98, [%rd33+8];
	st.global.u32 	[%rd34+8], %r98;
	ld.global.u32 	%r99, [%rd33+12];
	st.global.u32 	[%rd34+12], %r99;
	add.s32 	%r113, %r113, 4;
	setp.ne.s32 	%p28, %r113, %r8;
	@%p28 bra 	$L__BB1_24;
$L__BB1_25:
	bar.sync 	0;
	setp.lt.s32 	%p29, %r100, %r1;
	@%p29 bra 	$L__BB1_2;
$L__BB1_26:
	ret;
$L__BB1_27:
	mul.wide.s32 	%rd27, %r109, 4;
	add.s64 	%rd28, %rd1, %rd27;
	ld.global.u32 	%r88, [%rd28];
	mul.wide.s32 	%rd29, %r108, 4;
	add.s64 	%rd30, %rd2, %rd29;
	st.global.u32 	[%rd30], %r88;
	ld.global.u32 	%r89, [%rd28+4];
	st.global.u32 	[%rd30+4], %r89;
	ld.global.u32 	%r90, [%rd28+8];
	st.global.u32 	[%rd30+8], %r90;
	add.s32 	%r109, %r109, 4;
	ld.global.u32 	%r91, [%rd28+12];
	add.s32 	%r108, %r108, 4;
	st.global.u32 	[%rd30+12], %r91;
	setp.eq.s32 	%p22, %r109, %r8;
	@%p22 bra 	$L__BB1_18;
	bra.uni 	$L__BB1_27;
$L__BB1_28:
	mul.wide.s32 	%rd13, %r101, 4;
	add.s64 	%rd14, %rd1, %rd13;
	ld.global.u32 	%r66, [%rd14];
	mul.wide.s32 	%rd15, %r102, 4;
	add.s64 	%rd16, %rd1, %rd15;
	ld.global.u32 	%r68, [%rd16];
	setp.gt.s32 	%p6, %r66, %r68;
	setp.le.s32 	%p7, %r66, %r68;
	selp.u32 	%r70, 1, 0, %p7;
	add.s32 	%r101, %r101, %r70;
	selp.u32 	%r71, 1, 0, %p6;
	add.s32 	%r102, %r102, %r71;
	min.s32 	%r72, %r66, %r68;
	add.s32 	%r28, %r103, 1;
	mul.wide.s32 	%rd17, %r103, 4;
	add.s64 	%rd18, %rd2, %rd17;
	st.global.u32 	[%rd18], %r72;
	setp.lt.s32 	%p8, %r101, %r7;
	setp.lt.s32 	%p9, %r102, %r8;
	and.pred  	%p10, %p8, %p9;
	mov.u32 	%r103, %r28;
	@%p10 bra 	$L__BB1_28;
	bra.uni 	$L__BB1_4;

}


// ===== COMPILED SASS (sm_100) =====

	.target	sm_100

	.elftype	@"ET_EXEC"


//--------------------- .note.nv.tkinfo           --------------------------
	.section	.note.nv.tkinfo,"",@"SHT_NOTE"
	.sectionflags	@"SHF_NOTE_NV_TKINFO"
	.tkinfo
        /*0018*/ 	.word	0x00000002
        /*0030*/ 	.string	""
        /*0030*/ 	.string	"ptxas"
        /*0030*/ 	.string	"Cuda compilation tools, release 13.0, V13.0.88"
        /*0030*/ 	.string	"Build cuda_13.0.r13.0/compiler.36424714_0"
        /*0030*/ 	.string	"-arch sm_100 -m 64 "



//--------------------- .note.nv.cuinfo           --------------------------
	.section	.note.nv.cuinfo,"",@"SHT_NOTE"
	.sectionflags	@"SHF_NOTE_NV_CUINFO"
        /*0018*/ 	.short	0x0002
        /*001a*/ 	.short	0x0064
        /*001c*/ 	.short	0x0082
	.zero		2


//--------------------- .nv.info                  --------------------------
	.section	.nv.info,"",@"SHT_CUDA_INFO"
	.align	4


	//----- nvinfo : EIATTR_REGCOUNT
	.align		4
        /*0000*/ 	.byte	0x04, 0x2f
        /*0002*/ 	.short	(.L_1 - .L_0)
	.align		4
.L_0:
        /*0004*/ 	.word	index@(_Z16mergeSortInBlockPii)
        /*0008*/ 	.word	0x0000001c


	//----- nvinfo : EIATTR_FRAME_SIZE
	.align		4
.L_1:
        /*000c*/ 	.byte	0x04, 0x11
        /*000e*/ 	.short	(.L_3 - .L_2)
	.align		4
.L_2:
        /*0010*/ 	.word	index@($__internal_0_$__cuda_sm20_div_u16)
        /*0014*/ 	.word	0x00000000


	//----- nvinfo : EIATTR_FRAME_SIZE
	.align		4
.L_3:
        /*0018*/ 	.byte	0x04, 0x11
        /*001a*/ 	.short	(.L_5 - .L_4)
	.align		4
.L_4:
        /*001c*/ 	.word	index@(_Z16mergeSortInBlockPii)
        /*0020*/ 	.word	0x00000000


	//----- nvinfo : EIATTR_REGCOUNT
	.align		4
.L_5:
        /*0024*/ 	.byte	0x04, 0x2f
        /*0026*/ 	.short	(.L_7 - .L_6)
	.align		4
.L_6:
        /*0028*/ 	.word	index@(_Z11mergeBlocksPiS_i)
        /*002c*/ 	.word	0x00000018


	//----- nvinfo : EIATTR_FRAME_SIZE
	.align		4
.L_7:
        /*0030*/ 	.byte	0x04, 0x11
        /*0032*/ 	.short	(.L_9 - .L_8)
	.align		4
.L_8:
        /*0034*/ 	.word	index@(_Z11mergeBlocksPiS_i)
        /*0038*/ 	.word	0x00000000


	//----- nvinfo : EIATTR_MIN_STACK_SIZE
	.align		4
.L_9:
        /*003c*/ 	.byte	0x04, 0x12
        /*003e*/ 	.short	(.L_11 - .L_10)
	.align		4
.L_10:
        /*0040*/ 	.word	index@(_Z11mergeBlocksPiS_i)
        /*0044*/ 	.word	0x00000000


	//----- nvinfo : EIATTR_MIN_STACK_SIZE
	.align		4
.L_11:
        /*0048*/ 	.byte	0x04, 0x12
        /*004a*/ 	.short	(.L_13 - .L_12)
	.align		4
.L_12:
        /*004c*/ 	.word	index@(_Z16mergeSortInBlockPii)
        /*0050*/ 	.word	0x00000000
.L_13:


//--------------------- .nv.compat                --------------------------
	.section	.nv.compat,"",@"SHT_CUDA_COMPAT_INFO"
	.align	4
        /*0000*/ 	.byte	0x02, 0x09, 0x00, 0x00, 0x02, 0x02, 0x01, 0x00, 0x02, 0x05, 0x05, 0x00, 0x03, 0x07, 0x01, 0x01
        /*0010*/ 	.byte	0x02, 0x03, 0x00, 0x00, 0x02, 0x06, 0x01, 0x00, 0x04, 0x0b, 0x08, 0x00, 0x01, 0x00, 0x00, 0x00
        /*0020*/ 	.byte	0x00, 0x00, 0x00, 0x00


//--------------------- .nv.info._Z11mergeBlocksPiS_i --------------------------
	.section	.nv.info._Z11mergeBlocksPiS_i,"",@"SHT_CUDA_INFO"
	.sectionflags	@""
	.align	4


	//----- nvinfo : EIATTR_CUDA_API_VERSION
	.align		4
        /*0000*/ 	.byte	0x04, 0x37
        /*0002*/ 	.short	(.L_15 - .L_14)
.L_14:
        /*0004*/ 	.word	0x00000082


	//----- nvinfo : EIATTR_KPARAM_INFO
	.align		4
.L_15:
        /*0008*/ 	.byte	0x04, 0x17
        /*000a*/ 	.short	(.L_17 - .L_16)
.L_16:
        /*000c*/ 	.word	0x00000000
        /*0010*/ 	.short	0x0002
        /*0012*/ 	.short	0x0010
        /*0014*/ 	.byte	0x00, 0xf0, 0x11, 0x00


	//----- nvinfo : EIATTR_KPARAM_INFO
	.align		4
.L_17:
        /*0018*/ 	.byte	0x04, 0x17
        /*001a*/ 	.short	(.L_19 - .L_18)
.L_18:
        /*001c*/ 	.word	0x00000000
        /*0020*/ 	.short	0x0001
        /*0022*/ 	.short	0x0008
        /*0024*/ 	.byte	0x00, 0xf5, 0x21, 0x00


	//----- nvinfo : EIATTR_KPARAM_INFO
	.align		4
.L_19:
        /*0028*/ 	.byte	0x04, 0x17
        /*002a*/ 	.short	(.L_21 - .L_20)
.L_20:
        /*002c*/ 	.word	0x00000000
        /*0030*/ 	.short	0x0000
        /*0032*/ 	.short	0x0000
        /*0034*/ 	.byte	0x00, 0xf5, 0x21, 0x00


	//----- nvinfo : EIATTR_SPARSE_MMA_MASK
	.align		4
.L_21:
        /*0038*/ 	.byte	0x03, 0x50
        /*003a*/ 	.short	0x0000


	//----- nvinfo : EIATTR_MAXREG_COUNT
	.align		4
        /*003c*/ 	.byte	0x03, 0x1b
        /*003e*/ 	.short	0x00ff


	//----- nvinfo : EIATTR_NUM_BARRIERS
	.align		4
        /*0040*/ 	.byte	0x02, 0x4c
        /*0042*/ 	.byte	0x01
	.zero		1


	//----- nvinfo : EIATTR_MERCURY_ISA_VERSION
	.align		4
        /*0044*/ 	.byte	0x03, 0x5f
        /*0046*/ 	.short	0x0101


	//----- nvinfo : EIATTR_VRC_CTA_INIT_COUNT
	.align		4
        /*0048*/ 	.byte	0x02, 0x4a
	.zero		1
	.zero		1


	//----- nvinfo : EIATTR_EXIT_INSTR_OFFSETS
	.align		4
        /*004c*/ 	.byte	0x04, 0x1c
        /*004e*/ 	.short	(.L_23 - .L_22)


	//   ....[0]....
.L_22:
        /*0050*/ 	.word	0x00000030


	//   ....[1]....
        /*0054*/ 	.word	0x00000d10


	//----- nvinfo : EIATTR_CRS_STACK_SIZE
	.align		4
.L_23:
        /*0058*/ 	.byte	0x04, 0x1e
        /*005a*/ 	.short	(.L_25 - .L_24)
.L_24:
        /*005c*/ 	.word	0x00000000


	//----- nvinfo : EIATTR_CBANK_PARAM_SIZE
	.align		4
.L_25:
        /*0060*/ 	.byte	0x03, 0x19
        /*0062*/ 	.short	0x0014


	//----- nvinfo : EIATTR_PARAM_CBANK
	.align		4
        /*0064*/ 	.byte	0x04, 0x0a
        /*0066*/ 	.short	(.L_27 - .L_26)
	.align		4
.L_26:
        /*0068*/ 	.word	index@(.nv.constant0._Z11mergeBlocksPiS_i)
        /*006c*/ 	.short	0x0380
        /*006e*/ 	.short	0x0014


	//----- nvinfo : EIATTR_SW_WAR
	.align		4
.L_27:
        /*0070*/ 	.byte	0x04, 0x36
        /*0072*/ 	.short	(.L_29 - .L_28)
.L_28:
        /*0074*/ 	.word	0x00000008
.L_29:


//--------------------- .nv.info._Z16mergeSortInBlockPii --------------------------
	.section	.nv.info._Z16mergeSortInBlockPii,"",@"SHT_CUDA_INFO"
	.sectionflags	@""
	.align	4


	//----- nvinfo : EIATTR_CUDA_API_VERSION
	.align		4
        /*0000*/ 	.byte	0x04, 0x37
        /*0002*/ 	.short	(.L_31 - .L_30)
.L_30:
        /*0004*/ 	.word	0x00000082


	//----- nvinfo : EIATTR_KPARAM_INFO
	.align		4
.L_31:
        /*0008*/ 	.byte	0x04, 0x17
        /*000a*/ 	.short	(.L_33 - .L_32)
.L_32:
        /*000c*/ 	.word	0x00000000
        /*0010*/ 	.short	0x0001
        /*0012*/ 	.short	0x0008
        /*0014*/ 	.byte	0x00, 0xf0, 0x11, 0x00


	//----- nvinfo : EIATTR_KPARAM_INFO
	.align		4
.L_33:
        /*0018*/ 	.byte	0x04, 0x17
        /*001a*/ 	.short	(.L_35 - .L_34)
.L_34:
        /*001c*/ 	.word	0x00000000
        /*0020*/ 	.short	0x0000
        /*0022*/ 	.short	0x0000
        /*0024*/ 	.byte	0x00, 0xf5, 0x21, 0x00


	//----- nvinfo : EIATTR_SPARSE_MMA_MASK
	.align		4
.L_35:
        /*0028*/ 	.byte	0x03, 0x50
        /*002a*/ 	.short	0x0000


	//----- nvinfo : EIATTR_MAXREG_COUNT
	.align		4
        /*002c*/ 	.byte	0x03, 0x1b
        /*002e*/ 	.short	0x00ff


	//----- nvinfo : EIATTR_NUM_BARRIERS
	.align		4
        /*0030*/ 	.byte	0x02, 0x4c
        /*0032*/ 	.byte	0x01
	.zero		1


	//----- nvinfo : EIATTR_MERCURY_ISA_VERSION
	.align		4
        /*0034*/ 	.byte	0x03, 0x5f
        /*0036*/ 	.short	0x0101


	//----- nvinfo : EIATTR_VRC_CTA_INIT_COUNT
	.align		4
        /*0038*/ 	.byte	0x02, 0x4a
	.zero		1
	.zero		1


	//----- nvinfo : EIATTR_EXIT_INSTR_OFFSETS
	.align		4
        /*003c*/ 	.byte	0x04, 0x1c
        /*003e*/ 	.short	(.L_37 - .L_36)


	//   ....[0]....
.L_36:
        /*0040*/ 	.word	0x00000050


	//   ....[1]....
        /*0044*/ 	.word	0x00001510


	//   ....[2]....
        /*0048*/ 	.word	0x000017d0


	//----- nvinfo : EIATTR_CRS_STACK_SIZE
	.align		4
.L_37:
        /*004c*/ 	.byte	0x04, 0x1e
        /*004e*/ 	.short	(.L_39 - .L_38)
.L_38:
        /*0050*/ 	.word	0x00000000


	//----- nvinfo : EIATTR_CBANK_PARAM_SIZE
	.align		4
.L_39:
        /*0054*/ 	.byte	0x03, 0x19
        /*0056*/ 	.short	0x000c


	//----- nvinfo : EIATTR_PARAM_CBANK
	.align		4
        /*0058*/ 	.byte	0x04, 0x0a
        /*005a*/ 	.short	(.L_41 - .L_40)
	.align		4
.L_40:
        /*005c*/ 	.word	index@(.nv.constant0._Z16mergeSortInBlockPii)
        /*0060*/ 	.short	0x0380
        /*0062*/ 	.short	0x000c


	//----- nvinfo : EIATTR_SW_WAR
	.align		4
.L_41:
        /*0064*/ 	.byte	0x04, 0x36
        /*0066*/ 	.short	(.L_43 - .L_42)
.L_42:
        /*0068*/ 	.word	0x00000008
.L_43:


//--------------------- .nv.callgraph             --------------------------
	.section	.nv.callgraph,"",@"SHT_CUDA_CALLGRAPH"
	.align	4
	.sectionentsize	8
	.align		4
        /*0000*/ 	.word	0x00000000
	.align		4
        /*0004*/ 	.word	0xffffffff
	.align		4
        /*0008*/ 	.word	0x00000000
	.align		4
        /*000c*/ 	.word	0xfffffffe
	.align		4
        /*0010*/ 	.word	0x00000000
	.align		4
        /*0014*/ 	.word	0xfffffffd
	.align		4
        /*0018*/ 	.word	0x00000000
	.align		4
        /*001c*/ 	.word	0xfffffffc


//--------------------- .text._Z11mergeBlocksPiS_i --------------------------
	.section	.text._Z11mergeBlocksPiS_i,"ax",@progbits
	.align	128
        .global         _Z11mergeBlocksPiS_i
        .type           _Z11mergeBlocksPiS_i,@function
        .size           _Z11mergeBlocksPiS_i,(.L_x_51 - _Z11mergeBlocksPiS_i)
        .other          _Z11mergeBlocksPiS_i,@"STO_CUDA_ENTRY STV_DEFAULT"
_Z11mergeBlocksPiS_i:
.text._Z11mergeBlocksPiS_i:
[----:B------:R-:W-:Y:S08]  /*0000*/  LDC R1, c[0x0][0x37c] ;  /* 0x0000df00ff017b82 */ /* 0x000ff00000000800 */
[----:B------:R-:W0:Y:S02]  /*0010*/  LDC R0, c[0x0][0x390] ;  /* 0x0000e400ff007b82 */ /* 0x000e240000000800 */
[----:B0-----:R-:W-:-:S13]  /*0020*/  ISETP.GE.AND P0, PT, R0, 0x801, PT ;  /* 0x000008010000780c */ /* 0x001fda0003f06270 */
[----:B------:R-:W-:Y:S05]  /*0030*/  @!P0 EXIT ;  /* 0x000000000000894d */ /* 0x000fea0003800000 */
[----:B------:R-:W0:Y:S01]  /*0040*/  S2R R14, SR_TID.X ;  /* 0x00000000000e7919 */ /* 0x000e220000002100 */
[----:B------:R-:W1:Y:S01]  /*0050*/  LDCU.128 UR4, c[0x0][0x380] ;  /* 0x00007000ff0477ac */ /* 0x000e620008000c00 */
[----:B------:R-:W-:Y:S01]  /*0060*/  VIADD R0, R0, 0x7ff ;  /* 0x000007ff00007836 */ /* 0x000fe20000000000 */
[----:B------:R-:W2:Y:S04]  /*0070*/  LDCU.64 UR10, c[0x0][0x358] ;  /* 0x00006b00ff0a77ac */ /* 0x000ea80008000a00 */
[----:B------:R-:W-:-:S04]  /*0080*/  SHF.R.S32.HI R3, RZ, 0x1f, R0 ;  /* 0x0000001fff037819 */ /* 0x000fc80000011400 */
[----:B------:R-:W-:-:S04]  /*0090*/  LEA.HI R0, R3, R0, RZ, 0xb ;  /* 0x0000000003007211 */ /* 0x000fc800078f58ff */
[----:B------:R-:W-:Y:S01]  /*00a0*/  SHF.R.S32.HI R0, RZ, 0xb, R0 ;  /* 0x0000000bff007819 */ /* 0x000fe20000011400 */
[----:B-1----:R-:W-:Y:S02]  /*00b0*/  UIADD3 UR8, UP0, UPT, UR4, 0x8, URZ ;  /* 0x0000000804087890 */ /* 0x002fe4000ff1e0ff */
[----:B------:R-:W-:Y:S02]  /*00c0*/  UIADD3 UR6, UP1, UPT, UR6, 0x8, URZ ;  /* 0x0000000806067890 */ /* 0x000fe4000ff3e0ff */
[----:B------:R-:W-:Y:S02]  /*00d0*/  UIADD3.X UR9, UPT, UPT, URZ, UR5, URZ, UP0, !UPT ;  /* 0x00000005ff097290 */ /* 0x000fe400087fe4ff */
[----:B------:R-:W-:Y:S01]  /*00e0*/  UIADD3.X UR7, UPT, UPT, URZ, UR7, URZ, UP1, !UPT ;  /* 0x00000007ff077290 */ /* 0x000fe20008ffe4ff */
[----:B--2---:R-:W-:-:S11]  /*00f0*/  UMOV UR4, 0x1 ;  /* 0x0000000100047882 */ /* 0x004fd60000000000 */
.L_x_18:
[----:B------:R-:W-:Y:S02]  /*0100*/  USHF.L.U32 UR5, UR4, 0x1, URZ ;  /* 0x0000000104057899 */ /* 0x000fe400080006ff */
[----:B------:R-:W-:Y:S01]  /*0110*/  MOV R4, UR4 ;  /* 0x0000000400047c02 */ /* 0x000fe20008000f00 */
[----:B------:R-:W-:Y:S03]  /*0120*/  BSSY.RECONVERGENT B0, `(.L_x_0) ;  /* 0x00000bb000007945 */ /* 0x000fe60003800200 */
[----:B0-----:R-:W-:-:S04]  /*0130*/  IMAD R2, R14, UR5, RZ ;  /* 0x000000050e027c24 */ /* 0x001fc8000f8e02ff */
[----:B------:R-:W-:Y:S01]  /*0140*/  VIADD R3, R2, UR4 ;  /* 0x0000000402037c36 */ /* 0x000fe20008000000 */
[----:B------:R-:W-:-:S04]  /*0150*/  UMOV UR4, UR5 ;  /* 0x0000000500047c82 */ /* 0x000fc80008000000 */
[----:B------:R-:W-:-:S13]  /*0160*/  ISETP.GE.AND P0, PT, R3, R0, PT ;  /* 0x000000000300720c */ /* 0x000fda0003f06270 */
[----:B-1234-:R-:W-:Y:S05]  /*0170*/  @P0 BRA `(.L_x_1) ;  /* 0x0000000800d40947 */ /* 0x01efea0003800000 */
[----:B------:R-:W0:Y:S01]  /*0180*/  LDCU UR5, c[0x0][0x390] ;  /* 0x00007200ff0577ac */ /* 0x000e220008000800 */
[----:B------:R-:W-:Y:S01]  /*0190*/  IMAD.SHL.U32 R3, R2, 0x800, RZ ;  /* 0x0000080002037824 */ /* 0x000fe200078e00ff */
[----:B------:R-:W1:Y:S01]  /*01a0*/  LDC.64 R10, c[0x0][0x380] ;  /* 0x0000e000ff0a7b82 */ /* 0x000e620000000a00 */
[----:B------:R-:W-:Y:S02]  /*01b0*/  BSSY.RECONVERGENT B1, `(.L_x_2) ;  /* 0x000001e000017945 */ /* 0x000fe40003800200 */
[C-C-:B------:R-:W-:Y:S01]  /*01c0*/  IMAD R2, R4.reuse, 0x1000, R3.reuse ;  /* 0x0000100004027824 */ /* 0x140fe200078e0203 */
[----:B------:R-:W-:Y:S01]  /*01d0*/  LEA R7, R4, R3, 0xb ;  /* 0x0000000304077211 */ /* 0x000fe200078e58ff */
[--C-:B------:R-:W-:Y:S02]  /*01e0*/  IMAD.MOV.U32 R6, RZ, RZ, R3.reuse ;  /* 0x000000ffff067224 */ /* 0x100fe400078e0003 */
[----:B------:R-:W-:Y:S01]  /*01f0*/  IMAD.MOV.U32 R8, RZ, RZ, R3 ;  /* 0x000000ffff087224 */ /* 0x000fe200078e0003 */
[----:B------:R-:W2:Y:S01]  /*0200*/  LDC.64 R12, c[0x0][0x388] ;  /* 0x0000e200ff0c7b82 */ /* 0x000ea20000000a00 */
[----:B------:R-:W-:-:S02]  /*0210*/  MOV R5, R7 ;  /* 0x0000000700057202 */ /* 0x000fc40000000f00 */
[----:B0-----:R-:W-:-:S04]  /*0220*/  VIMNMX R2, PT, PT, R2, UR5, PT ;  /* 0x0000000502027c48 */ /* 0x001fc8000bfe0100 */
[----:B------:R-:W-:-:S04]  /*0230*/  ISETP.GE.AND P0, PT, R7, R2, PT ;  /* 0x000000020700720c */ /* 0x000fc80003f06270 */
[----:B------:R-:W-:-:S13]  /*0240*/  ISETP.LT.OR P0, PT, R4, 0x1, P0 ;  /* 0x000000010400780c */ /* 0x000fda0000701670 */
[----:B------:R-:W-:Y:S05]  /*0250*/  @P0 BRA `(.L_x_3) ;  /* 0x00000000004c0947 */ /* 0x000fea0003800000 */
.L_x_4:
[----:B-1----:R-:W-:-:S04]  /*0260*/  IMAD.WIDE R16, R6, 0x4, R10 ;  /* 0x0000000406107825 */ /* 0x002fc800078e020a */
[----:B------:R-:W-:Y:S02]  /*0270*/  IMAD.WIDE R18, R5, 0x4, R10 ;  /* 0x0000000405127825 */ /* 0x000fe400078e020a */
[----:B------:R-:W3:Y:S04]  /*0280*/  LDG.E R16, desc[UR10][R16.64] ;  /* 0x0000000a10107981 */ /* 0x000ee8000c1e1900 */
[----:B------:R-:W3:Y:S01]  /*0290*/  LDG.E R19, desc[UR10][R18.64] ;  /* 0x0000000a12137981 */ /* 0x000ee2000c1e1900 */
[----:B--2---:R-:W-:-:S04]  /*02a0*/  IMAD.WIDE R20, R8, 0x4, R12 ;  /* 0x0000000408147825 */ /* 0x004fc800078e020c */
[----:B------:R-:W-:Y:S02]  /*02b0*/  VIADD R9, R5, 0x1 ;  /* 0x0000000105097836 */ /* 0x000fe40000000000 */
[----:B------:R-:W-:Y:S02]  /*02c0*/  VIADD R4, R6, 0x1 ;  /* 0x0000000106047836 */ /* 0x000fe40000000000 */
[----:B------:R-:W-:Y:S01]  /*02d0*/  VIADD R8, R8, 0x1 ;  /* 0x0000000108087836 */ /* 0x000fe20000000000 */
[CC--:B---3--:R-:W-:Y:S02]  /*02e0*/  ISETP.GT.AND P0, PT, R16.reuse, R19.reuse, PT ;  /* 0x000000131000720c */ /* 0x0c8fe40003f04270 */
[CC--:B------:R-:W-:Y:S02]  /*02f0*/  ISETP.GT.AND P1, PT, R16.reuse, R19.reuse, PT ;  /* 0x000000131000720c */ /* 0x0c0fe40003f24270 */
[----:B------:R-:W-:-:S05]  /*0300*/  VIMNMX R15, PT, PT, R16, R19, PT ;  /* 0x00000013100f7248 */ /* 0x000fca0003fe0100 */
[----:B------:R0:W-:Y:S04]  /*0310*/  STG.E desc[UR10][R20.64], R15 ;  /* 0x0000000f14007986 */ /* 0x0001e8000c10190a */
[----:B------:R-:W-:Y:S02]  /*0320*/  @!P0 IMAD.MOV R9, RZ, RZ, R5 ;  /* 0x000000ffff098224 */ /* 0x000fe400078e0205 */
[----:B------:R-:W-:Y:S02]  /*0330*/  @P1 IADD3 R4, PT, PT, R6, RZ, RZ ;  /* 0x000000ff06041210 */ /* 0x000fe40007ffe0ff */
[----:B------:R-:W-:Y:S01]  /*0340*/  IMAD.MOV.U32 R5, RZ, RZ, R9 ;  /* 0x000000ffff057224 */ /* 0x000fe200078e0009 */
[----:B------:R-:W-:Y:S02]  /*0350*/  ISETP.GE.AND P0, PT, R9, R2, PT ;  /* 0x000000020900720c */ /* 0x000fe40003f06270 */
[----:B------:R-:W-:-:S02]  /*0360*/  ISETP.LT.AND P1, PT, R4, R7, PT ;  /* 0x000000070400720c */ /* 0x000fc40003f21270 */
[----:B------:R-:W-:-:S11]  /*0370*/  MOV R6, R4 ;  /* 0x0000000400067202 */ /* 0x000fd60000000f00 */
[----:B0-----:R-:W-:Y:S05]  /*0380*/  @!P0 BRA P1, `(.L_x_4) ;  /* 0xfffffffc00b48947 */ /* 0x001fea000083ffff */
.L_x_3:
[----:B------:R-:W-:Y:S05]  /*0390*/  BSYNC.RECONVERGENT B1 ;  /* 0x0000000000017941 */ /* 0x000fea0003800200 */
.L_x_2:
[----:B------:R-:W-:Y:S01]  /*03a0*/  ISETP.GE.AND P0, PT, R6, R7, PT ;  /* 0x000000070600720c */ /* 0x000fe20003f06270 */
[----:B------:R-:W-:Y:S01]  /*03b0*/  BSSY.RECONVERGENT B1, `(.L_x_5) ;  /* 0x0000035000017945 */ /* 0x000fe20003800200 */
[----:B------:R-:W-:-:S11]  /*03c0*/  IMAD.MOV.U32 R4, RZ, RZ, R8 ;  /* 0x000000ffff047224 */ /* 0x000fd600078e0008 */
[----:B------:R-:W-:Y:S05]  /*03d0*/  @P0 BRA `(.L_x_6) ;  /* 0x0000000000c80947 */ /* 0x000fea0003800000 */
[----:B------:R-:W-:Y:S01]  /*03e0*/  IADD3 R4, PT, PT, -R6, RZ, RZ ;  /* 0x000000ff06047210 */ /* 0x000fe20007ffe1ff */
[----:B------:R-:W-:Y:S01]  /*03f0*/  BSSY.RECONVERGENT B2, `(.L_x_7) ;  /* 0x0000019000027945 */ /* 0x000fe20003800200 */
[----:B------:R-:W-:Y:S02]  /*0400*/  IMAD.MOV.U32 R15, RZ, RZ, R6 ;  /* 0x000000ffff0f7224 */ /* 0x000fe400078e0006 */
[----:B------:R-:W-:Y:S01]  /*0410*/  LOP3.LUT P0, R16, R4, 0x3, RZ, 0xc0, !PT ;  /* 0x0000000304107812 */ /* 0x000fe2000780c0ff */
[----:B------:R-:W-:-:S12]  /*0420*/  IMAD.MOV.U32 R4, RZ, RZ, R8 ;  /* 0x000000ffff047224 */ /* 0x000fd800078e0008 */
[----:B------:R-:W-:Y:S05]  /*0430*/  @!P0 BRA `(.L_x_8) ;  /* 0x0000000000508947 */ /* 0x000fea0003800000 */
[----:B-1----:R-:W0:Y:S08]  /*0440*/  LDC.64 R10, c[0x0][0x380] ;  /* 0x0000e000ff0a7b82 */ /* 0x002e300000000a00 */
[----:B--2---:R-:W1:Y:S01]  /*0450*/  LDC.64 R12, c[0x0][0x388] ;  /* 0x0000e200ff0c7b82 */ /* 0x004e620000000a00 */
[----:B0-----:R-:W-:-:S05]  /*0460*/  IMAD.WIDE R10, R6, 0x4, R10 ;  /* 0x00000004060a7825 */ /* 0x001fca00078e020a */
[----:B------:R-:W2:Y:S01]  /*0470*/  LDG.E R9, desc[UR10][R10.64] ;  /* 0x0000000a0a097981 */ /* 0x000ea2000c1e1900 */
[----:B------:R-:W-:Y:S01]  /*0480*/  ISETP.NE.AND P0, PT, R16, 0x1, PT ;  /* 0x000000011000780c */ /* 0x000fe20003f05270 */
[----:B------:R-:W-:Y:S01]  /*0490*/  VIADD R4, R8, 0x1 ;  /* 0x0000000108047836 */ /* 0x000fe20000000000 */
[----:B------:R-:W-:Y:S01]  /*04a0*/  IADD3 R15, PT, PT, R6, 0x1, RZ ;  /* 0x00000001060f7810 */ /* 0x000fe20007ffe0ff */
[----:B-1----:R-:W-:-:S05]  /*04b0*/  IMAD.WIDE R12, R8, 0x4, R12 ;  /* 0x00000004080c7825 */ /* 0x002fca00078e020c */
[----:B--2---:R0:W-:Y:S05]  /*04c0*/  STG.E desc[UR10][R12.64], R9 ;  /* 0x000000090c007986 */ /* 0x0041ea000c10190a */
[----:B------:R-:W-:Y:S05]  /*04d0*/  @!P0 BRA `(.L_x_8) ;  /* 0x0000000000288947 */ /* 0x000fea0003800000 */
[----:B0-----:R-:W2:Y:S01]  /*04e0*/  LDG.E R9, desc[UR10][R10.64+0x4] ;  /* 0x0000040a0a097981 */ /* 0x001ea2000c1e1900 */
[----:B------:R-:W-:Y:S01]  /*04f0*/  ISETP.NE.AND P0, PT, R16, 0x2, PT ;  /* 0x000000021000780c */ /* 0x000fe20003f05270 */
[----:B------:R-:W-:Y:S01]  /*0500*/  VIADD R15, R6, 0x2 ;  /* 0x00000002060f7836 */ /* 0x000fe20000000000 */
[----:B------:R-:W-:Y:S01]  /*0510*/  IADD3 R4, PT, PT, R8, 0x2, RZ ;  /* 0x0000000208047810 */ /* 0x000fe20007ffe0ff */
[----:B--2---:R3:W-:Y:S10]  /*0520*/  STG.E desc[UR10][R12.64+0x4], R9 ;  /* 0x000004090c007986 */ /* 0x0047f4000c10190a */
[----:B------:R-:W-:Y:S05]  /*0530*/  @!P0 BRA `(.L_x_8) ;  /* 0x0000000000108947 */ /* 0x000fea0003800000 */
[----:B------:R-:W2:Y:S01]  /*0540*/  LDG.E R11, desc[UR10][R10.64+0x8] ;  /* 0x0000080a0a0b7981 */ /* 0x000ea2000c1e1900 */
[----:B------:R-:W-:Y:S02]  /*0550*/  VIADD R4, R8, 0x3 ;  /* 0x0000000308047836 */ /* 0x000fe40000000000 */
[----:B------:R-:W-:Y:S01]  /*0560*/  VIADD R15, R6, 0x3 ;  /* 0x00000003060f7836 */ /* 0x000fe20000000000 */
[----:B--2---:R4:W-:Y:S06]  /*0570*/  STG.E desc[UR10][R12.64+0x8], R11 ;  /* 0x0000080b0c007986 */ /* 0x0049ec000c10190a */
.L_x_8:
[----:B------:R-:W-:Y:S05]  /*0580*/  BSYNC.RECONVERGENT B2 ;  /* 0x0000000000027941 */ /* 0x000fea0003800200 */
.L_x_7:
[----:B------:R-:W-:-:S04]  /*0590*/  IADD3 R6, PT, PT, -R7, R6, RZ ;  /* 0x0000000607067210 */ /* 0x000fc80007ffe1ff */
[----:B------:R-:W-:-:S13]  /*05a0*/  ISETP.GT.U32.AND P0, PT, R6, -0x4, PT ;  /* 0xfffffffc0600780c */ /* 0x000fda0003f04070 */
[----:B------:R-:W-:Y:S05]  /*05b0*/  @P0 BRA `(.L_x_6) ;  /* 0x0000000000500947 */ /* 0x000fea0003800000 */
[----:B-1----:R-:W-:-:S07]  /*05c0*/  IMAD.IADD R10, R15, 0x1, -R7 ;  /* 0x000000010f0a7824 */ /* 0x002fce00078e0a07 */
.L_x_9:
[----:B------:R-:W-:Y:S01]  /*05d0*/  MOV R7, UR9 ;  /* 0x0000000900077c02 */ /* 0x000fe20008000f00 */
[----:B------:R-:W-:-:S04]  /*05e0*/  IMAD.U32 R6, RZ, RZ, UR8 ;  /* 0x00000008ff067e24 */ /* 0x000fc8000f8e00ff */
[----:B------:R-:W-:-:S05]  /*05f0*/  IMAD.WIDE R6, R15, 0x4, R6 ;  /* 0x000000040f067825 */ /* 0x000fca00078e0206 */
[----:B0---4-:R-:W4:Y:S01]  /*0600*/  LDG.E R11, desc[UR10][R6.64+-0x8] ;  /* 0xfffff80a060b7981 */ /* 0x011f22000c1e1900 */
[----:B------:R-:W-:Y:S02]  /*0610*/  IMAD.U32 R8, RZ, RZ, UR6 ;  /* 0x00000006ff087e24 */ /* 0x000fe4000f8e00ff */
[----:B0--3--:R-:W-:Y:S02]  /*0620*/  IMAD.U32 R9, RZ, RZ, UR7 ;  /* 0x00000007ff097e24 */ /* 0x009fe4000f8e00ff */
[----:B------:R-:W-:-:S05]  /*0630*/  IMAD.WIDE R8, R4, 0x4, R8 ;  /* 0x0000000404087825 */ /* 0x000fca00078e0208 */
[----:B----4-:R0:W-:Y:S04]  /*0640*/  STG.E desc[UR10][R8.64+-0x8], R11 ;  /* 0xfffff80b08007986 */ /* 0x0101e8000c10190a */
[----:B--2---:R-:W2:Y:S04]  /*0650*/  LDG.E R13, desc[UR10][R6.64+-0x4] ;  /* 0xfffffc0a060d7981 */ /* 0x004ea8000c1e1900 */
[----:B--2---:R0:W-:Y:S04]  /*0660*/  STG.E desc[UR10][R8.64+-0x4], R13 ;  /* 0xfffffc0d08007986 */ /* 0x0041e8000c10190a */
[----:B------:R-:W2:Y:S04]  /*0670*/  LDG.E R17, desc[UR10][R6.64] ;  /* 0x0000000a06117981 */ /* 0x000ea8000c1e1900 */
[----:B--2---:R0:W-:Y:S04]  /*0680*/  STG.E desc[UR10][R8.64], R17 ;  /* 0x0000001108007986 */ /* 0x0041e8000c10190a */
[----:B------:R-:W2:Y:S01]  /*0690*/  LDG.E R19, desc[UR10][R6.64+0x4] ;  /* 0x0000040a06137981 */ /* 0x000ea2000c1e1900 */
[----:B------:R-:W-:Y:S01]  /*06a0*/  IADD3 R10, PT, PT, R10, 0x4, RZ ;  /* 0x000000040a0a7810 */ /* 0x000fe20007ffe0ff */
[----:B------:R-:W-:-:S02]  /*06b0*/  VIADD R15, R15, 0x4 ;  /* 0x000000040f0f7836 */ /* 0x000fc40000000000 */
[----:B------:R-:W-:Y:S01]  /*06c0*/  VIADD R4, R4, 0x4 ;  /* 0x0000000404047836 */ /* 0x000fe20000000000 */
[----:B------:R-:W-:Y:S01]  /*06d0*/  ISETP.NE.AND P0, PT, R10, RZ, PT ;  /* 0x000000ff0a00720c */ /* 0x000fe20003f05270 */
[----:B--2---:R0:W-:-:S12]  /*06e0*/  STG.E desc[UR10][R8.64+0x4], R19 ;  /* 0x0000041308007986 */ /* 0x0041d8000c10190a */
[----:B------:R-:W-:Y:S05]  /*06f0*/  @P0 BRA `(.L_x_9) ;  /* 0xfffffffc00b40947 */ /* 0x000fea000383ffff */
.L_x_6:
[----:B------:R-:W-:Y:S05]  /*0700*/  BSYNC.RECONVERGENT B1 ;  /* 0x0000000000017941 */ /* 0x000fea0003800200 */
.L_x_5:
[----:B------:R-:W-:Y:S01]  /*0710*/  ISETP.GE.AND P0, PT, R5, R2, PT ;  /* 0x000000020500720c */ /* 0x000fe20003f06270 */
[----:B------:R-:W-:-:S12]  /*0720*/  BSSY.RECONVERGENT B1, `(.L_x_10) ;  /* 0x0000030000017945 */ /* 0x000fd80003800200 */
[----:B------:R-:W-:Y:S05]  /*0730*/  @P0 BRA `(.L_x_11) ;  /* 0x0000000000b80947 */ /* 0x000fea0003800000 */
[----:B------:R-:W-:Y:S01]  /*0740*/  IADD3 R6, PT, PT, R2, -R5, RZ ;  /* 0x8000000502067210 */ /* 0x000fe20007ffe0ff */
[----:B------:R-:W-:Y:S01]  /*0750*/  BSSY.RECONVERGENT B2, `(.L_x_12) ;  /* 0x0000019000027945 */ /* 0x000fe20003800200 */
[----:B01--4-:R-:W-:Y:S02]  /*0760*/  IMAD.MOV.U32 R11, RZ, RZ, R4 ;  /* 0x000000ffff0b7224 */ /* 0x013fe400078e0004 */
[----:B------:R-:W-:Y:S01]  /*0770*/  LOP3.LUT P0, R10, R6, 0x3, RZ, 0xc0, !PT ;  /* 0x00000003060a7812 */ /* 0x000fe2000780c0ff */
[----:B--23--:R-:W-:-:S12]  /*0780*/  IMAD.MOV.U32 R13, RZ, RZ, R5 ;  /* 0x000000ffff0d7224 */ /* 0x00cfd800078e0005 */
[----:B------:R-:W-:Y:S05]  /*0790*/  @!P0 BRA `(.L_x_13) ;  /* 0x0000000000508947 */ /* 0x000fea0003800000 */
[----:B------:R-:W0:Y:S08]  /*07a0*/  LDC.64 R6, c[0x0][0x380] ;  /* 0x0000e000ff067b82 */ /* 0x000e300000000a00 */
[----:B------:R-:W1:Y:S01]  /*07b0*/  LDC.64 R8, c[0x0][0x388] ;  /* 0x0000e200ff087b82 */ /* 0x000e620000000a00 */
[----:B0-----:R-:W-:-:S05]  /*07c0*/  IMAD.WIDE R6, R5, 0x4, R6 ;  /* 0x0000000405067825 */ /* 0x001fca00078e0206 */
[----:B------:R-:W2:Y:S01]  /*07d0*/  LDG.E R15, desc[UR10][R6.64] ;  /* 0x0000000a060f7981 */ /* 0x000ea2000c1e1900 */
[----:B------:R-:W-:Y:S01]  /*07e0*/  ISETP.NE.AND P0, PT, R10, 0x1, PT ;  /* 0x000000010a00780c */ /* 0x000fe20003f05270 */
[C---:B------:R-:W-:Y:S01]  /*07f0*/  VIADD R11, R4.reuse, 0x1 ;  /* 0x00000001040b7836 */ /* 0x040fe20000000000 */
        /* <DEDUP_REMOVED lines=11> */
[----:B------:R-:W-:Y:S01]  /*08b0*/  IADD3 R11, PT, PT, R4, 0x3, RZ ;  /* 0x00000003040b7810 */ /* 0x000fe20007ffe0ff */
[----:B------:R-:W-:Y:S02]  /*08c0*/  VIADD R13, R5, 0x3 ;  /* 0x00000003050d7836 */ /* 0x000fe40000000000 */
[----:B--2---:R2:W-:Y:S05]  /*08d0*/  STG.E desc[UR10][R8.64+0x8], R7 ;  /* 0x0000080708007986 */ /* 0x0045ea000c10190a */
.L_x_13:
[----:B------:R-:W-:Y:S05]  /*08e0*/  BSYNC.RECONVERGENT B2 ;  /* 0x0000000000027941 */ /* 0x000fea0003800200 */
.L_x_12:
[----:B------:R-:W-:-:S04]  /*08f0*/  IADD3 R4, PT, PT, -R2, R5, RZ ;  /* 0x0000000502047210 */ /* 0x000fc80007ffe1ff */
[----:B------:R-:W-:-:S13]  /*0900*/  ISETP.GT.U32.AND P0, PT, R4, -0x4, PT ;  /* 0xfffffffc0400780c */ /* 0x000fda0003f04070 */
[----:B------:R-:W-:Y:S05]  /*0910*/  @P0 BRA `(.L_x_11) ;  /* 0x0000000000400947 */ /* 0x000fea0003800000 */
.L_x_14:
[----:B------:R-:W3:Y:S08]  /*0920*/  LDC.64 R4, c[0x0][0x380] ;  /* 0x0000e000ff047b82 */ /* 0x000ef00000000a00 */
[----:B0-2---:R-:W2:Y:S01]  /*0930*/  LDC.64 R6, c[0x0][0x388] ;  /* 0x0000e200ff067b82 */ /* 0x005ea20000000a00 */
[----:B---3--:R-:W-:-:S05]  /*0940*/  IMAD.WIDE R4, R13, 0x4, R4 ;  /* 0x000000040d047825 */ /* 0x008fca00078e0204 */
[----:B01----:R-:W3:Y:S01]  /*0950*/  LDG.E R9, desc[UR10][R4.64] ;  /* 0x0000000a04097981 */ /* 0x003ee2000c1e1900 */
[----:B--2---:R-:W-:-:S05]  /*0960*/  IMAD.WIDE R6, R11, 0x4, R6 ;  /* 0x000000040b067825 */ /* 0x004fca00078e0206 */
[----:B---3--:R0:W-:Y:S04]  /*0970*/  STG.E desc[UR10][R6.64], R9 ;  /* 0x0000000906007986 */ /* 0x0081e8000c10190a */
[----:B------:R-:W2:Y:S04]  /*0980*/  LDG.E R15, desc[UR10][R4.64+0x4] ;  /* 0x0000040a040f7981 */ /* 0x000ea8000c1e1900 */
[----:B--2---:R0:W-:Y:S04]  /*0990*/  STG.E desc[UR10][R6.64+0x4], R15 ;  /* 0x0000040f06007986 */ /* 0x0041e8000c10190a */
[----:B------:R-:W2:Y:S04]  /*09a0*/  LDG.E R17, desc[UR10][R4.64+0x8] ;  /* 0x0000080a04117981 */ /* 0x000ea8000c1e1900 */
[----:B--2---:R0:W-:Y:S04]  /*09b0*/  STG.E desc[UR10][R6.64+0x8], R17 ;  /* 0x0000081106007986 */ /* 0x0041e8000c10190a */
[----:B------:R-:W2:Y:S01]  /*09c0*/  LDG.E R19, desc[UR10][R4.64+0xc] ;  /* 0x00000c0a04137981 */ /* 0x000ea2000c1e1900 */
[----:B------:R-:W-:Y:S01]  /*09d0*/  VIADD R13, R13, 0x4 ;  /* 0x000000040d0d7836 */ /* 0x000fe20000000000 */
[----:B------:R-:W-:-:S04]  /*09e0*/  IADD3 R11, PT, PT, R11, 0x4, RZ ;  /* 0x000000040b0b7810 */ /* 0x000fc80007ffe0ff */
[----:B------:R-:W-:Y:S01]  /*09f0*/  ISETP.NE.AND P0, PT, R13, R2, PT ;  /* 0x000000020d00720c */ /* 0x000fe20003f05270 */
[----:B--2---:R0:W-:-:S12]  /*0a00*/  STG.E desc[UR10][R6.64+0xc], R19 ;  /* 0x00000c1306007986 */ /* 0x0041d8000c10190a */
[----:B------:R-:W-:Y:S05]  /*0a10*/  @P0 BRA `(.L_x_14) ;  /* 0xfffffffc00c00947 */ /* 0x000fea000383ffff */
.L_x_11:
[----:B------:R-:W-:Y:S05]  /*0a20*/  BSYNC.RECONVERGENT B1 ;  /* 0x0000000000017941 */ /* 0x000fea0003800200 */
.L_x_10:
[----:B------:R-:W-:-:S13]  /*0a30*/  ISETP.GE.AND P0, PT, R3, R2, PT ;  /* 0x000000020300720c */ /* 0x000fda0003f06270 */
[----:B------:R-:W-:Y:S05]  /*0a40*/  @P0 BRA `(.L_x_1) ;  /* 0x0000000000a00947 */ /* 0x000fea0003800000 */
[----:B012---:R-:W-:Y:S01]  /*0a50*/  LOP3.LUT P0, R8, R2, 0x3, RZ, 0xc0, !PT ;  /* 0x0000000302087812 */ /* 0x007fe2000780c0ff */
[----:B------:R-:W-:Y:S01]  /*0a60*/  BSSY.RECONVERGENT B1, `(.L_x_15) ;  /* 0x0000014000017945 */ /* 0x000fe20003800200 */
[----:B---3--:R-:W-:-:S11]  /*0a70*/  IMAD.MOV.U32 R9, RZ, RZ, R3 ;  /* 0x000000ffff097224 */ /* 0x008fd600078e0003 */
[----:B------:R-:W-:Y:S05]  /*0a80*/  @!P0 BRA `(.L_x_16) ;  /* 0x0000000000448947 */ /* 0x000fea0003800000 */
[----:B------:R-:W0:Y:S08]  /*0a90*/  LDC.64 R4, c[0x0][0x388] ;  /* 0x0000e200ff047b82 */ /* 0x000e300000000a00 */
[----:B------:R-:W1:Y:S01]  /*0aa0*/  LDC.64 R6, c[0x0][0x380] ;  /* 0x0000e000ff067b82 */ /* 0x000e620000000a00 */
[----:B0-----:R-:W-:-:S05]  /*0ab0*/  IMAD.WIDE R4, R3, 0x4, R4 ;  /* 0x0000000403047825 */ /* 0x001fca00078e0204 */
[----:B----4-:R-:W2:Y:S01]  /*0ac0*/  LDG.E R11, desc[UR10][R4.64] ;  /* 0x0000000a040b7981 */ /* 0x010ea2000c1e1900 */
[----:B------:R-:W-:Y:S01]  /*0ad0*/  ISETP.NE.AND P0, PT, R8, 0x1, PT ;  /* 0x000000010800780c */ /* 0x000fe20003f05270 */
[C---:B-1----:R-:W-:Y:S01]  /*0ae0*/  IMAD.WIDE R6, R3.reuse, 0x4, R6 ;  /* 0x0000000403067825 */ /* 0x042fe200078e0206 */
[----:B------:R-:W-:-:S04]  /*0af0*/  IADD3 R9, PT, PT, R3, 0x1, RZ ;  /* 0x0000000103097810 */ /* 0x000fc80007ffe0ff */
[----:B--2---:R0:W-:Y:S07]  /*0b00*/  STG.E desc[UR10][R6.64], R11 ;  /* 0x0000000b06007986 */ /* 0x0041ee000c10190a */
[----:B------:R-:W-:Y:S05]  /*0b10*/  @!P0 BRA `(.L_x_16) ;  /* 0x0000000000208947 */ /* 0x000fea0003800000 */
[----:B0-----:R-:W2:Y:S01]  /*0b20*/  LDG.E R11, desc[UR10][R4.64+0x4] ;  /* 0x0000040a040b7981 */ /* 0x001ea2000c1e1900 */
[----:B------:R-:W-:Y:S01]  /*0b30*/  ISETP.NE.AND P0, PT, R8, 0x2, PT ;  /* 0x000000020800780c */ /* 0x000fe20003f05270 */
[----:B------:R-:W-:Y:S02]  /*0b40*/  VIADD R9, R3, 0x2 ;  /* 0x0000000203097836 */ /* 0x000fe40000000000 */
[----:B--2---:R1:W-:Y:S10]  /*0b50*/  STG.E desc[UR10][R6.64+0x4], R11 ;  /* 0x0000040b06007986 */ /* 0x0043f4000c10190a */
[----:B------:R-:W-:Y:S05]  /*0b60*/  @!P0 BRA `(.L_x_16) ;  /* 0x00000000000c8947 */ /* 0x000fea0003800000 */
[----:B------:R-:W2:Y:S01]  /*0b70*/  LDG.E R5, desc[UR10][R4.64+0x8] ;  /* 0x0000080a04057981 */ /* 0x000ea2000c1e1900 */
[----:B------:R-:W-:-:S03]  /*0b80*/  IADD3 R9, PT, PT, R3, 0x3, RZ ;  /* 0x0000000303097810 */ /* 0x000fc60007ffe0ff */
[----:B--2---:R2:W-:Y:S04]  /*0b90*/  STG.E desc[UR10][R6.64+0x8], R5 ;  /* 0x0000080506007986 */ /* 0x0045e8000c10190a */
.L_x_16:
[----:B------:R-:W-:Y:S05]  /*0ba0*/  BSYNC.RECONVERGENT B1 ;  /* 0x0000000000017941 */ /* 0x000fea0003800200 */
.L_x_15:
[----:B------:R-:W-:-:S05]  /*0bb0*/  IMAD.IADD R3, R3, 0x1, -R2 ;  /* 0x0000000103037824 */ /* 0x000fca00078e0a02 */
[----:B------:R-:W-:-:S13]  /*0bc0*/  ISETP.GT.U32.AND P0, PT, R3, -0x4, PT ;  /* 0xfffffffc0300780c */ /* 0x000fda0003f04070 */
[----:B------:R-:W-:Y:S05]  /*0bd0*/  @P0 BRA `(.L_x_1) ;  /* 0x00000000003c0947 */ /* 0x000fea0003800000 */
.L_x_17:
[----:B--2---:R-:W2:Y:S08]  /*0be0*/  LDC.64 R4, c[0x0][0x388] ;  /* 0x0000e200ff047b82 */ /* 0x004eb00000000a00 */
[----:B01----:R-:W0:Y:S01]  /*0bf0*/  LDC.64 R6, c[0x0][0x380] ;  /* 0x0000e000ff067b82 */ /* 0x003e220000000a00 */
[----:B--2---:R-:W-:-:S05]  /*0c00*/  IMAD.WIDE R4, R9, 0x4, R4 ;  /* 0x0000000409047825 */ /* 0x004fca00078e0204 */
[----:B------:R-:W2:Y:S01]  /*0c10*/  LDG.E R3, desc[UR10][R4.64] ;  /* 0x0000000a04037981 */ /* 0x000ea2000c1e1900 */
[----:B0-----:R-:W-:-:S05]  /*0c20*/  IMAD.WIDE R6, R9, 0x4, R6 ;  /* 0x0000000409067825 */ /* 0x001fca00078e0206 */
[----:B--2---:R0:W-:Y:S04]  /*0c30*/  STG.E desc[UR10][R6.64], R3 ;  /* 0x0000000306007986 */ /* 0x0041e8000c10190a */
[----:B----4-:R-:W2:Y:S04]  /*0c40*/  LDG.E R11, desc[UR10][R4.64+0x4] ;  /* 0x0000040a040b7981 */ /* 0x010ea8000c1e1900 */
[----:B--2---:R0:W-:Y:S04]  /*0c50*/  STG.E desc[UR10][R6.64+0x4], R11 ;  /* 0x0000040b06007986 */ /* 0x0041e8000c10190a */
[----:B------:R-:W2:Y:S04]  /*0c60*/  LDG.E R13, desc[UR10][R4.64+0x8] ;  /* 0x0000080a040d7981 */ /* 0x000ea8000c1e1900 */
[----:B--2---:R0:W-:Y:S04]  /*0c70*/  STG.E desc[UR10][R6.64+0x8], R13 ;  /* 0x0000080d06007986 */ /* 0x0041e8000c10190a */
[----:B------:R-:W2:Y:S01]  /*0c80*/  LDG.E R15, desc[UR10][R4.64+0xc] ;  /* 0x00000c0a040f7981 */ /* 0x000ea2000c1e1900 */
[----:B------:R-:W-:-:S04]  /*0c90*/  IADD3 R9, PT, PT, R9, 0x4, RZ ;  /* 0x0000000409097810 */ /* 0x000fc80007ffe0ff */
[----:B------:R-:W-:Y:S01]  /*0ca0*/  ISETP.NE.AND P0, PT, R9, R2, PT ;  /* 0x000000020900720c */ /* 0x000fe20003f05270 */
[----:B--2---:R0:W-:-:S12]  /*0cb0*/  STG.E desc[UR10][R6.64+0xc], R15 ;  /* 0x00000c0f06007986 */ /* 0x0041d8000c10190a */
[----:B------:R-:W-:Y:S05]  /*0cc0*/  @P0 BRA `(.L_x_17) ;  /* 0xfffffffc00c40947 */ /* 0x000fea000383ffff */
.L_x_1:
[----:B------:R-:W-:Y:S05]  /*0cd0*/  BSYNC.RECONVERGENT B0 ;  /* 0x0000000000007941 */ /* 0x000fea0003800200 */
.L_x_0:
[----:B------:R-:W-:Y:S01]  /*0ce0*/  BAR.SYNC.DEFER_BLOCKING 0x0 ;  /* 0x0000000000007b1d */ /* 0x000fe20000010000 */
[----:B------:R-:W-:-:S13]  /*0cf0*/  ISETP.LE.AND P0, PT, R0, UR4, PT ;  /* 0x0000000400007c0c */ /* 0x000fda000bf03270 */
[----:B------:R-:W-:Y:S05]  /*0d00*/  @!P0 BRA `(.L_x_18) ;  /* 0xfffffff000fc8947 */ /* 0x000fea000383ffff */
[----:B------:R-:W-:Y:S05]  /*0d10*/  EXIT ;  /* 0x000000000000794d */ /* 0x000fea0003800000 */
.L_x_19:
[----:B------:R-:W-:-:S00]  /*0d20*/  BRA `(.L_x_19) ;  /* 0xfffffffc00fc7947 */ /* 0x000fc0000383ffff */
[----:B------:R-:W-:-:S00]  /*0d30*/  NOP ;  /* 0x0000000000007918 */ /* 0x000fc00000000000 */
        /* <DEDUP_REMOVED lines=12> */
.L_x_51:


//--------------------- .text._Z16mergeSortInBlockPii --------------------------
	.section	.text._Z16mergeSortInBlockPii,"ax",@progbits
	.align	128
        .global         _Z16mergeSortInBlockPii
        .type           _Z16mergeSortInBlockPii,@function
        .size           _Z16mergeSortInBlockPii,(.L_x_50 - _Z16mergeSortInBlockPii)
        .other          _Z16mergeSortInBlockPii,@"STO_CUDA_ENTRY STV_DEFAULT"
_Z16mergeSortInBlockPii:
.text._Z16mergeSortInBlockPii:
[----:B------:R-:W-:Y:S08]  /*0000*/  LDC R1, c[0x0][0x37c] ;  /* 0x0000df00ff017b82 */ /* 0x000ff00000000800 */
[----:B------:R-:W0:Y:S08]  /*0010*/  S2UR UR4, SR_CTAID.X ;  /* 0x00000000000479c3 */ /* 0x000e300000002500 */
[----:B------:R-:W1:Y:S01]  /*0020*/  LDC R0, c[0x0][0x388] ;  /* 0x0000e200ff007b82 */ /* 0x000e620000000800 */
[----:B0-----:R-:W-:-:S06]  /*0030*/  USHF.L.U32 UR4, UR4, 0xb, URZ ;  /* 0x0000000b04047899 */ /* 0x001fcc00080006ff */
[----:B-1----:R-:W-:-:S13]  /*0040*/  ISETP.LE.AND P0, PT, R0, UR4, PT ;  /* 0x0000000400007c0c */ /* 0x002fda000bf03270 */
[----:B------:R-:W-:Y:S05]  /*0050*/  @P0 EXIT ;  /* 0x000000000000094d */ /* 0x000fea0003800000 */
[----:B------:R-:W0:Y:S01]  /*0060*/  S2R R0, SR_TID.X ;  /* 0x0000000000007919 */ /* 0x000e220000002100 */
[----:B------:R-:W1:Y:S01]  /*0070*/  LDCU UR10, c[0x0][0x360] ;  /* 0x00006c00ff0a77ac */ /* 0x000e620008000800 */
[----:B------:R-:W-:Y:S01]  /*0080*/  MOV R7, 0x110 ;  /* 0x0000011000077802 */ /* 0x000fe20000000f00 */
[----:B------:R-:W2:Y:S01]  /*0090*/  LDCU.64 UR8, c[0x0][0x358] ;  /* 0x00006b00ff0877ac */ /* 0x000ea20008000a00 */
[----:B-1----:R-:W-:Y:S02]  /*00a0*/  ULOP3.LUT UR5, UR10, 0xffff, URZ, 0xc0, !UPT ;  /* 0x0000ffff0a057892 */ /* 0x002fe4000f8ec0ff */
[----:B0-----:R-:W-:-:S04]  /*00b0*/  VIADD R2, R0, UR10 ;  /* 0x0000000a00027c36 */ /* 0x001fc80008000000 */
[----:B------:R-:W-:-:S05]  /*00c0*/  IMAD.MOV R2, RZ, RZ, -R2 ;  /* 0x000000ffff027224 */ /* 0x000fca00078e0a02 */
[----:B------:R-:W-:-:S05]  /*00d0*/  PRMT R2, R2, 0x7710, RZ ;  /* 0x0000771002027816 */ /* 0x000fca00000000ff */
[----:B------:R-:W-:-:S05]  /*00e0*/  VIADD R2, R2, 0x7ff ;  /* 0x000007ff02027836 */ /* 0x000fca0000000000 */
[----:B--2---:R-:W-:-:S07]  /*00f0*/  LOP3.LUT R2, R2, 0xffff, RZ, 0xc0, !PT ;  /* 0x0000ffff02027812 */ /* 0x004fce00078ec0ff */
[----:B------:R-:W-:Y:S05]  /*0100*/  CALL.REL.NOINC `($__internal_0_$__cuda_sm20_div_u16) ;  /* 0x0000001400b47944 */ /* 0x000fea0003c00000 */
[C---:B------:R-:W-:Y:S01]  /*0110*/  LOP3.LUT R2, R3.reuse, 0x3, RZ, 0xc0, !PT ;  /* 0x0000000303027812 */ /* 0x040fe200078ec0ff */
[----:B------:R-:W0:Y:S01]  /*0120*/  LDCU UR6, c[0x0][0x388] ;  /* 0x00007100ff0677ac */ /* 0x000e220008000800 */
[----:B------:R-:W-:Y:S01]  /*0130*/  LOP3.LUT R4, R3, 0xffff, RZ, 0xc0, !PT ;  /* 0x0000ffff03047812 */ /* 0x000fe200078ec0ff */
[----:B------:R-:W-:Y:S01]  /*0140*/  BSSY.RECONVERGENT B0, `(.L_x_20) ;  /* 0x0000018000007945 */ /* 0x000fe20003800200 */
[----:B------:R-:W-:Y:S01]  /*0150*/  ISETP.NE.AND P0, PT, R2, 0x2, PT ;  /* 0x000000020200780c */ /* 0x000fe20003f05270 */
[----:B------:R-:W1:Y:S01]  /*0160*/  LDCU UR5, c[0x0][0x388] ;  /* 0x00007100ff0577ac */ /* 0x000e620008000800 */
[----:B------:R-:W-:Y:S01]  /*0170*/  ISETP.GE.U32.AND P1, PT, R4, 0x2, PT ;  /* 0x000000020400780c */ /* 0x000fe20003f26070 */
[----:B------:R-:W-:-:S10]  /*0180*/  IMAD.MOV.U32 R4, RZ, RZ, R0 ;  /* 0x000000ffff047224 */ /* 0x000fd400078e0000 */
[----:B------:R-:W-:Y:S05]  /*0190*/  @!P0 BRA `(.L_x_21) ;  /* 0x0000000000488947 */ /* 0x000fea0003800000 */
[----:B------:R-:W2:Y:S01]  /*01a0*/  S2R R9, SR_CgaCtaId ;  /* 0x0000000000097919 */ /* 0x000ea20000008800 */
[----:B------:R-:W-:Y:S01]  /*01b0*/  MOV R6, 0x400 ;  /* 0x0000040000067802 */ /* 0x000fe20000000f00 */
[----:B------:R-:W-:Y:S02]  /*01c0*/  IMAD.MOV.U32 R5, RZ, RZ, RZ ;  /* 0x000000ffff057224 */ /* 0x000fe400078e00ff */
[----:B------:R-:W-:Y:S01]  /*01d0*/  IMAD.MOV.U32 R4, RZ, RZ, R0 ;  /* 0x000000ffff047224 */ /* 0x000fe200078e0000 */
[----:B--2---:R-:W-:-:S07]  /*01e0*/  LEA R9, R9, R6, 0x18 ;  /* 0x0000000609097211 */ /* 0x004fce00078ec0ff */
.L_x_22:
[----:B--2---:R-:W-:Y:S01]  /*01f0*/  IADD3 R11, PT, PT, R4, UR4, RZ ;  /* 0x00000004040b7c10 */ /* 0x004fe2000fffe0ff */
[----:B------:R-:W-:-:S03]  /*0200*/  IMAD.MOV.U32 R8, RZ, RZ, 0x7fffffff ;  /* 0x7fffffffff087424 */ /* 0x000fc600078e00ff */
[----:B-1----:R-:W-:-:S13]  /*0210*/  ISETP.GE.AND P0, PT, R11, UR5, PT ;  /* 0x000000050b007c0c */ /* 0x002fda000bf06270 */
[----:B------:R-:W1:Y:S02]  /*0220*/  @!P0 LDC.64 R6, c[0x0][0x380] ;  /* 0x0000e000ff068b82 */ /* 0x000e640000000a00 */
[----:B-1----:R-:W-:-:S05]  /*0230*/  @!P0 IMAD.WIDE R6, R11, 0x4, R6 ;  /* 0x000000040b068825 */ /* 0x002fca00078e0206 */
[----:B------:R-:W2:Y:S01]  /*0240*/  @!P0 LDG.E R8, desc[UR8][R6.64] ;  /* 0x0000000806088981 */ /* 0x000ea2000c1e1900 */
[C---:B------:R-:W-:Y:S02]  /*0250*/  IMAD R11, R4.reuse, 0x4, R9 ;  /* 0x00000004040b7824 */ /* 0x040fe400078e0209 */
[----:B------:R-:W-:Y:S02]  /*0260*/  VIADD R5, R5, 0x1 ;  /* 0x0000000105057836 */ /* 0x000fe40000000000 */
[----:B------:R-:W-:-:S03]  /*0270*/  VIADD R4, R4, UR10 ;  /* 0x0000000a04047c36 */ /* 0x000fc60008000000 */
[----:B------:R-:W-:-:S04]  /*0280*/  LOP3.LUT R10, R5, R2, RZ, 0x3c, !PT ;  /* 0x00000002050a7212 */ /* 0x000fc800078e3cff */
[----:B------:R-:W-:Y:S01]  /*0290*/  ISETP.NE.AND P0, PT, R10, 0x2, PT ;  /* 0x000000020a00780c */ /* 0x000fe20003f05270 */
[----:B--2---:R2:W-:-:S12]  /*02a0*/  STS [R11], R8 ;  /* 0x000000080b007388 */ /* 0x0045d80000000800 */
[----:B------:R-:W-:Y:S05]  /*02b0*/  @P0 BRA `(.L_x_22) ;  /* 0xfffffffc00cc0947 */ /* 0x000fea000383ffff */
.L_x_21:
[----:B01----:R-:W-:Y:S05]  /*02c0*/  BSYNC.RECONVERGENT B0 ;  /* 0x0000000000007941 */ /* 0x003fea0003800200 */
.L_x_20:
[----:B------:R-:W-:Y:S04]  /*02d0*/  BSSY.RECONVERGENT B0, `(.L_x_23) ;  /* 0x0000029000007945 */ /* 0x000fe80003800200 */
[----:B------:R-:W-:Y:S05]  /*02e0*/  @!P1 BRA `(.L_x_24) ;  /* 0x00000000009c9947 */ /* 0x000fea0003800000 */
[----:B------:R-:W0:Y:S01]  /*02f0*/  S2R R6, SR_CgaCtaId ;  /* 0x0000000000067919 */ /* 0x000e220000008800 */
[----:B------:R-:W-:-:S04]  /*0300*/  MOV R5, 0x400 ;  /* 0x0000040000057802 */ /* 0x000fc80000000f00 */
[----:B0-----:R-:W-:-:S07]  /*0310*/  LEA R5, R6, R5, 0x18 ;  /* 0x0000000506057211 */ /* 0x001fce00078ec0ff */
.L_x_25:
[----:B0-----:R-:W-:Y:S02]  /*0320*/  VIADD R15, R4, UR4 ;  /* 0x00000004040f7c36 */ /* 0x001fe40008000000 */
[----:B------:R-:W-:Y:S02]  /*0330*/  IMAD.MOV.U32 R14, RZ, RZ, 0x7fffffff ;  /* 0x7fffffffff0e7424 */ /* 0x000fe400078e00ff */
[----:B------:R-:W-:Y:S01]  /*0340*/  IMAD.MOV.U32 R16, RZ, RZ, 0x7fffffff ;  /* 0x7fffffffff107424 */ /* 0x000fe200078e00ff */
[C---:B------:R-:W-:Y:S02]  /*0350*/  IADD3 R17, PT, PT, R15.reuse, UR10, RZ ;  /* 0x0000000a0f117c10 */ /* 0x040fe4000fffe0ff */
[----:B------:R-:W-:Y:S02]  /*0360*/  ISETP.GE.AND P0, PT, R15, UR6, PT ;  /* 0x000000060f007c0c */ /* 0x000fe4000bf06270 */
[C---:B------:R-:W-:Y:S01]  /*0370*/  ISETP.GE.AND P1, PT, R17.reuse, UR6, PT ;  /* 0x0000000611007c0c */ /* 0x040fe2000bf26270 */
[----:B------:R-:W-:-:S04]  /*0380*/  VIADD R19, R17, UR10 ;  /* 0x0000000a11137c36 */ /* 0x000fc80008000000 */
[C---:B------:R-:W-:Y:S01]  /*0390*/  VIADD R21, R19.reuse, UR10 ;  /* 0x0000000a13157c36 */ /* 0x040fe20008000000 */
[----:B------:R-:W-:-:S04]  /*03a0*/  ISETP.GE.AND P2, PT, R19, UR6, PT ;  /* 0x0000000613007c0c */ /* 0x000fc8000bf46270 */
[----:B------:R-:W-:Y:S01]  /*03b0*/  ISETP.GE.AND P3, PT, R21, UR6, PT ;  /* 0x0000000615007c0c */ /* 0x000fe2000bf66270 */
[----:B------:R-:W0:Y:S08]  /*03c0*/  @!P0 LDC.64 R6, c[0x0][0x380] ;  /* 0x0000e000ff068b82 */ /* 0x000e300000000a00 */
[----:B--2---:R-:W1:Y:S08]  /*03d0*/  @!P1 LDC.64 R8, c[0x0][0x380] ;  /* 0x0000e000ff089b82 */ /* 0x004e700000000a00 */
[----:B------:R-:W2:Y:S08]  /*03e0*/  @!P2 LDC.64 R12, c[0x0][0x380] ;  /* 0x0000e000ff0cab82 */ /* 0x000eb00000000a00 */
[----:B------:R-:W3:Y:S01]  /*03f0*/  @!P3 LDC.64 R10, c[0x0][0x380] ;  /* 0x0000e000ff0abb82 */ /* 0x000ee20000000a00 */
[----:B0-----:R-:W-:-:S04]  /*0400*/  @!P0 IMAD.WIDE R6, R15, 0x4, R6 ;  /* 0x000000040f068825 */ /* 0x001fc800078e0206 */
[----:B------:R-:W-:Y:S01]  /*0410*/  IMAD.MOV.U32 R15, RZ, RZ, 0x7fffffff ;  /* 0x7fffffffff0f7424 */ /* 0x000fe200078e00ff */
[----:B------:R-:W4:Y:S01]  /*0420*/  @!P0 LDG.E R14, desc[UR8][R6.64] ;  /* 0x00000008060e8981 */ /* 0x000f22000c1e1900 */
[----:B-1----:R-:W-:Y:S01]  /*0430*/  @!P1 IMAD.WIDE R8, R17, 0x4, R8 ;  /* 0x0000000411089825 */ /* 0x002fe200078e0208 */
[----:B------:R-:W-:-:S04]  /*0440*/  MOV R17, 0x7fffffff ;  /* 0x7fffffff00117802 */ /* 0x000fc80000000f00 */
[----:B------:R-:W5:Y:S01]  /*0450*/  @!P1 LDG.E R15, desc[UR8][R8.64] ;  /* 0x00000008080f9981 */ /* 0x000f62000c1e1900 */
[----:B--2---:R-:W-:-:S05]  /*0460*/  @!P2 IMAD.WIDE R12, R19, 0x4, R12 ;  /* 0x00000004130ca825 */ /* 0x004fca00078e020c */
[----:B------:R-:W2:Y:S01]  /*0470*/  @!P2 LDG.E R16, desc[UR8][R12.64] ;  /* 0x000000080c10a981 */ /* 0x000ea2000c1e1900 */
[----:B---3--:R-:W-:-:S05]  /*0480*/  @!P3 IMAD.WIDE R10, R21, 0x4, R10 ;  /* 0x00000004150ab825 */ /* 0x008fca00078e020a */
[----:B------:R-:W3:Y:S01]  /*0490*/  @!P3 LDG.E R17, desc[UR8][R10.64] ;  /* 0x000000080a11b981 */ /* 0x000ee2000c1e1900 */
[----:B------:R-:W0:Y:S01]  /*04a0*/  LDC R22, c[0x0][0x360] ;  /* 0x0000d800ff167b82 */ /* 0x000e220000000800 */
[----:B------:R-:W-:-:S04]  /*04b0*/  IMAD R19, R4, 0x4, R5 ;  /* 0x0000000404137824 */ /* 0x000fc800078e0205 */
[----:B0-----:R-:W-:-:S04]  /*04c0*/  IMAD R20, R22, 0x4, R19 ;  /* 0x0000000416147824 */ /* 0x001fc800078e0213 */
[----:B------:R-:W-:-:S04]  /*04d0*/  IMAD R21, R22, 0x4, R20 ;  /* 0x0000000416157824 */ /* 0x000fc800078e0214 */
[C---:B------:R-:W-:Y:S02]  /*04e0*/  IMAD R18, R22.reuse, 0x4, R21 ;  /* 0x0000000416127824 */ /* 0x040fe400078e0215 */
[----:B------:R-:W-:-:S05]  /*04f0*/  IMAD R4, R22, 0x4, R4 ;  /* 0x0000000416047824 */ /* 0x000fca00078e0204 */
[----:B------:R-:W-:Y:S01]  /*0500*/  ISETP.GE.U32.AND P0, PT, R4, 0x800, PT ;  /* 0x000008000400780c */ /* 0x000fe20003f06070 */
[----:B----4-:R0:W-:Y:S04]  /*0510*/  STS [R19], R14 ;  /* 0x0000000e13007388 */ /* 0x0101e80000000800 */
[----:B-----5:R0:W-:Y:S04]  /*0520*/  STS [R20], R15 ;  /* 0x0000000f14007388 */ /* 0x0201e80000000800 */
[----:B--2---:R0:W-:Y:S04]  /*0530*/  STS [R21], R16 ;  /* 0x0000001015007388 */ /* 0x0041e80000000800 */
[----:B---3--:R0:W-:Y:S01]  /*0540*/  STS [R18], R17 ;  /* 0x0000001112007388 */ /* 0x0081e20000000800 */
[----:B------:R-:W-:Y:S05]  /*0550*/  @!P0 BRA `(.L_x_25) ;  /* 0xfffffffc00708947 */ /* 0x000fea000383ffff */
.L_x_24:
[----:B------:R-:W-:Y:S05]  /*0560*/  BSYNC.RECONVERGENT B0 ;  /* 0x0000000000007941 */ /* 0x000fea0003800200 */
.L_x_23:
[----:B------:R-:W1:Y:S08]  /*0570*/  S2UR UR7, SR_CgaCtaId ;  /* 0x00000000000779c3 */ /* 0x000e700000008800 */
[----:B------:R-:W-:Y:S01]  /*0580*/  BAR.SYNC.DEFER_BLOCKING 0x0 ;  /* 0x0000000000007b1d */ /* 0x000fe20000010000 */
[----:B------:R-:W-:-:S05]  /*0590*/  HFMA2 R5, -RZ, RZ, 0, 1.1920928955078125e-07 ;  /* 0x00000002ff057431 */ /* 0x000fca00000001ff */
[----:B------:R-:W-:Y:S02]  /*05a0*/  UMOV UR6, 0x400 ;  /* 0x0000040000067882 */ /* 0x000fe40000000000 */
[----:B------:R-:W-:Y:S02]  /*05b0*/  UIADD3 UR5, UPT, UPT, UR6, 0x2000, URZ ;  /* 0x0000200006057890 */ /* 0x000fe4000fffe0ff */
[----:B-1----:R-:W-:Y:S02]  /*05c0*/  ULEA UR6, UR7, UR6, 0x18 ;  /* 0x0000000607067291 */ /* 0x002fe4000f8ec0ff */
[----:B------:R-:W-:-:S12]  /*05d0*/  ULEA UR5, UR7, UR5, 0x18 ;  /* 0x0000000507057291 */ /* 0x000fd8000f8ec0ff */
.L_x_44:
[C---:B------:R-:W-:Y:S01]  /*05e0*/  VIADD R4, R5.reuse, 0xffffffff ;  /* 0xffffffff05047836 */ /* 0x040fe20000000000 */
[----:B------:R-:W-:Y:S01]  /*05f0*/  UMOV UR7, UR6 ;  /* 0x0000000600077c82 */ /* 0x000fe20008000000 */
[----:B------:R-:W-:Y:S01]  /*0600*/  IMAD.MOV.U32 R7, RZ, RZ, 0x800 ;  /* 0x00000800ff077424 */ /* 0x000fe200078e00ff */
[----:B------:R-:W-:Y:S01]  /*0610*/  UMOV UR6, UR5 ;  /* 0x0000000500067c82 */ /* 0x000fe20008000000 */
[----:B------:R-:W-:Y:S01]  /*0620*/  BSSY.RECONVERGENT B0, `(.L_x_26) ;  /* 0x00000d0000007945 */ /* 0x000fe20003800200 */
[----:B------:R-:W-:-:S06]  /*0630*/  LOP3.LUT R4, R5, R4, RZ, 0xc, !PT ;  /* 0x0000000405047212 */ /* 0x000fcc00078e0cff */
[----:B-1----:R-:W1:Y:S02]  /*0640*/  POPC R4, R4 ;  /* 0x0000000400047309 */ /* 0x002e640000000000 */
[----:B-1----:R-:W-:-:S04]  /*0650*/  SHF.R.U32.HI R7, RZ, R4, R7 ;  /* 0x00000004ff077219 */ /* 0x002fc80000011607 */
[----:B------:R-:W-:-:S13]  /*0660*/  ISETP.GE.U32.AND P0, PT, R0, R7, PT ;  /* 0x000000070000720c */ /* 0x000fda0003f06070 */
[----:B0-234-:R-:W-:Y:S05]  /*0670*/  @P0 BRA `(.L_x_27) ;  /* 0x0000000c00280947 */ /* 0x01dfea0003800000 */
[----:B--2---:R-:W-:Y:S01]  /*0680*/  SHF.R.S32.HI R8, RZ, 0x1, R5 ;  /* 0x00000001ff087819 */ /* 0x004fe20000011405 */
[----:B------:R-:W-:-:S03]  /*0690*/  IMAD R9, R0, R5, RZ ;  /* 0x0000000500097224 */ /* 0x000fc600078e02ff */
[----:B------:R-:W-:Y:S01]  /*06a0*/  ISETP.GE.AND P0, PT, R8, 0x1, PT ;  /* 0x000000010800780c */ /* 0x000fe20003f06270 */
[C---:B0-----:R-:W-:Y:S01]  /*06b0*/  IMAD.IADD R19, R9.reuse, 0x1, R8 ;  /* 0x0000000109137824 */ /* 0x041fe200078e0208 */
[----:B------:R-:W-:Y:S01]  /*06c0*/  MOV R11, R9 ;  /* 0x00000009000b7202 */ /* 0x000fe20000000f00 */
[----:B------:R-:W-:Y:S02]  /*06d0*/  IMAD.IADD R4, R9, 0x1, R5 ;  /* 0x0000000109047824 */ /* 0x000fe400078e0205 */
[----:B------:R-:W-:Y:S02]  /*06e0*/  IMAD.MOV.U32 R10, RZ, RZ, R9 ;  /* 0x000000ffff0a7224 */ /* 0x000fe400078e0009 */
[----:B------:R-:W-:-:S06]  /*06f0*/  IMAD.MOV.U32 R7, RZ, RZ, R19 ;  /* 0x000000ffff077224 */ /* 0x000fcc00078e0013 */
[----:B------:R-:W-:Y:S05]  /*0700*/  @!P0 BRA `(.L_x_28) ;  /* 0x0000000000548947 */ /* 0x000fea0003800000 */
[----:B------:R-:W-:Y:S01]  /*0710*/  BSSY.RECONVERGENT B1, `(.L_x_28) ;  /* 0x0000014000017945 */ /* 0x000fe20003800200 */
.L_x_29:
[----:B------:R-:W-:Y:S01]  /*0720*/  LEA R6, R10, UR7, 0x2 ;  /* 0x000000070a067c11 */ /* 0x000fe2000f8e10ff */
[C---:B------:R-:W-:Y:S01]  /*0730*/  VIADD R15, R7.reuse, 0x1 ;  /* 0x00000001070f7836 */ /* 0x040fe20000000000 */
[----:B------:R-:W-:Y:S02]  /*0740*/  LEA R12, R7, UR7, 0x2 ;  /* 0x00000007070c7c11 */ /* 0x000fe4000f8e10ff */
[C---:B------:R-:W-:Y:S02]  /*0750*/  LEA R17, R11.reuse, UR6, 0x2 ;  /* 0x000000060b117c11 */ /* 0x040fe4000f8e10ff */
[----:B------:R-:W-:Y:S01]  /*0760*/  LDS R6, [R6] ;  /* 0x0000000006067984 */ /* 0x000fe20000000800 */
[----:B------:R-:W-:-:S03]  /*0770*/  IADD3 R11, PT, PT, R11, 0x1, RZ ;  /* 0x000000010b0b7810 */ /* 0x000fc60007ffe0ff */
[----:B------:R-:W0:Y:S02]  /*0780*/  LDS R13, [R12] ;  /* 0x000000000c0d7984 */ /* 0x000e240000000800 */
[CC--:B0-----:R-:W-:Y:S02]  /*0790*/  ISETP.GT.AND P0, PT, R6.reuse, R13.reuse, PT ;  /* 0x0000000d0600720c */ /* 0x0c1fe40003f04270 */
[CC--:B------:R-:W-:Y:S02]  /*07a0*/  ISETP.GT.AND P1, PT, R6.reuse, R13.reuse, PT ;  /* 0x0000000d0600720c */ /* 0x0c0fe40003f24270 */
[----:B------:R-:W-:Y:S01]  /*07b0*/  VIMNMX R14, PT, PT, R6, R13, PT ;  /* 0x0000000d060e7248 */ /* 0x000fe20003fe0100 */
[----:B------:R-:W-:-:S04]  /*07c0*/  VIADD R13, R10, 0x1 ;  /* 0x000000010a0d7836 */ /* 0x000fc80000000000 */
[----:B------:R0:W-:Y:S04]  /*07d0*/  STS [R17], R14 ;  /* 0x0000000e11007388 */ /* 0x0001e80000000800 */
[----:B------:R-:W-:Y:S02]  /*07e0*/  @!P0 IMAD.MOV R15, RZ, RZ, R7 ;  /* 0x000000ffff0f8224 */ /* 0x000fe400078e0207 */
[----:B------:R-:W-:Y:S02]  /*07f0*/  @P1 IMAD.MOV R13, RZ, RZ, R10 ;  /* 0x000000ffff0d1224 */ /* 0x000fe400078e020a */
[----:B------:R-:W-:Y:S01]  /*0800*/  IMAD.MOV.U32 R7, RZ, RZ, R15 ;  /* 0x000000ffff077224 */ /* 0x000fe200078e000f */
[----:B------:R-:W-:Y:S01]  /*0810*/  ISETP.GE.AND P0, PT, R15, R4, PT ;  /* 0x000000040f00720c */ /* 0x000fe20003f06270 */
[----:B------:R-:W-:Y:S01]  /*0820*/  IMAD.MOV.U32 R10, RZ, RZ, R13 ;  /* 0x000000ffff0a7224 */ /* 0x000fe200078e000d */
[----:B------:R-:W-:-:S13]  /*0830*/  ISETP.LT.AND P1, PT, R13, R19, PT ;  /* 0x000000130d00720c */ /* 0x000fda0003f21270 */
[----:B0-----:R-:W-:Y:S05]  /*0840*/  @!P0 BRA P1, `(.L_x_29) ;  /* 0xfffffffc00b48947 */ /* 0x001fea000083ffff */
[----:B------:R-:W-:Y:S05]  /*0850*/  BSYNC.RECONVERGENT B1 ;  /* 0x0000000000017941 */ /* 0x000fea0003800200 */
.L_x_28:
[----:B------:R-:W-:Y:S01]  /*0860*/  ISETP.GE.AND P0, PT, R10, R19, PT ;  /* 0x000000130a00720c */ /* 0x000fe20003f06270 */
[----:B------:R-:W-:Y:S01]  /*0870*/  BSSY.RECONVERGENT B1, `(.L_x_30) ;  /* 0x000007f000017945 */ /* 0x000fe20003800200 */
[----:B------:R-:W-:-:S11]  /*0880*/  IMAD.MOV.U32 R6, RZ, RZ, R11 ;  /* 0x000000ffff067224 */ /* 0x000fd600078e000b */
[----:B------:R-:W-:Y:S05]  /*0890*/  @P0 BRA `(.L_x_31) ;  /* 0x0000000400f00947 */ /* 0x000fea0003800000 */
[----:B------:R-:W-:Y:S01]  /*08a0*/  IMAD.IADD R6, R19, 0x1, -R10 ;  /* 0x0000000113067824 */ /* 0x000fe200078e0a0a */
[----:B------:R-:W-:Y:S01]  /*08b0*/  BSSY.RECONVERGENT B2, `(.L_x_32) ;  /* 0x0000018000027945 */ /* 0x000fe20003800200 */
[----:B------:R-:W-:-:S03]  /*08c0*/  IMAD.IADD R12, R10, 0x1, -R19 ;  /* 0x000000010a0c7824 */ /* 0x000fc600078e0a13 */
[----:B------:R-:W-:Y:S02]  /*08d0*/  LOP3.LUT P0, R14, R6, 0x3, RZ, 0xc0, !PT ;  /* 0x00000003060e7812 */ /* 0x000fe4000780c0ff */
[----:B------:R-:W-:Y:S01]  /*08e0*/  ISETP.GT.U32.AND P1, PT, R12, -0x4, PT ;  /* 0xfffffffc0c00780c */ /* 0x000fe20003f24070 */
[----:B------:R-:W-:Y:S01]  /*08f0*/  IMAD.MOV.U32 R12, RZ, RZ, R10 ;  /* 0x000000ffff0c7224 */ /* 0x000fe200078e000a */
[----:B------:R-:W-:-:S09]  /*0900*/  MOV R6, R11 ;  /* 0x0000000b00067202 */ /* 0x000fd20000000f00 */
[----:B------:R-:W-:Y:S05]  /*0910*/  @!P0 BRA `(.L_x_33) ;  /* 0x0000000000448947 */ /* 0x000fea0003800000 */
[C---:B------:R-:W-:Y:S01]  /*0920*/  LEA R15, R10.reuse, UR7, 0x2 ;  /* 0x000000070a0f7c11 */ /* 0x040fe2000f8e10ff */
[----:B------:R-:W-:Y:S01]  /*0930*/  VIADD R12, R10, 0x1 ;  /* 0x000000010a0c7836 */ /* 0x000fe20000000000 */
[C---:B------:R-:W-:Y:S01]  /*0940*/  LEA R16, R11.reuse, UR6, 0x2 ;  /* 0x000000060b107c11 */ /* 0x040fe2000f8e10ff */
[----:B------:R-:W-:Y:S01]  /*0950*/  VIADD R6, R11, 0x1 ;  /* 0x000000010b067836 */ /* 0x000fe20000000000 */
[----:B------:R-:W-:Y:S01]  /*0960*/  ISETP.NE.AND P0, PT, R14, 0x1, PT ;  /* 0x000000010e00780c */ /* 0x000fe20003f05270 */
[----:B------:R-:W0:Y:S04]  /*0970*/  LDS R13, [R15] ;  /* 0x000000000f0d7984 */ /* 0x000e280000000800 */
[----:B0-----:R0:W-:Y:S08]  /*0980*/  STS [R16], R13 ;  /* 0x0000000d10007388 */ /* 0x0011f00000000800 */
[----:B------:R-:W-:Y:S05]  /*0990*/  @!P0 BRA `(.L_x_33) ;  /* 0x0000000000248947 */ /* 0x000fea0003800000 */
[----:B0-----:R-:W0:Y:S01]  /*09a0*/  LDS R13, [R15+0x4] ;  /* 0x000004000f0d7984 */ /* 0x001e220000000800 */
[----:B------:R-:W-:Y:S01]  /*09b0*/  ISETP.NE.AND P0, PT, R14, 0x2, PT ;  /* 0x000000020e00780c */ /* 0x000fe20003f05270 */
[----:B------:R-:W-:Y:S02]  /*09c0*/  VIADD R6, R11, 0x2 ;  /* 0x000000020b067836 */ /* 0x000fe40000000000 */
[----:B------:R-:W-:-:S10]  /*09d0*/  VIADD R12, R10, 0x2 ;  /* 0x000000020a0c7836 */ /* 0x000fd40000000000 */
[----:B------:R-:W-:Y:S01]  /*09e0*/  @P0 IADD3 R6, PT, PT, R11, 0x3, RZ ;  /* 0x000000030b060810 */ /* 0x000fe20007ffe0ff */
[----:B------:R-:W-:Y:S01]  /*09f0*/  @P0 VIADD R12, R10, 0x3 ;  /* 0x000000030a0c0836 */ /* 0x000fe20000000000 */
[----:B0-----:R-:W-:Y:S04]  /*0a00*/  STS [R16+0x4], R13 ;  /* 0x0000040d10007388 */ /* 0x001fe80000000800 */
[----:B------:R-:W0:Y:S04]  /*0a10*/  @P0 LDS R14, [R15+0x8] ;  /* 0x000008000f0e0984 */ /* 0x000e280000000800 */
[----:B0-----:R1:W-:Y:S02]  /*0a20*/  @P0 STS [R16+0x8], R14 ;  /* 0x0000080e10000388 */ /* 0x0013e40000000800 */
.L_x_33:
[----:B------:R-:W-:Y:S05]  /*0a30*/  BSYNC.RECONVERGENT B2 ;  /* 0x0000000000027941 */ /* 0x000fea0003800200 */
.L_x_32:
[----:B------:R-:W-:Y:S05]  /*0a40*/  @P1 BRA `(.L_x_31) ;  /* 0x0000000400841947 */ /* 0x000fea0003800000 */
[----:B------:R-:W-:Y:S01]  /*0a50*/  IADD3 R8, PT, PT, -R8, R12, -R9 ;  /* 0x0000000c08087210 */ /* 0x000fe20007ffe909 */
[----:B------:R-:W-:Y:S01]  /*0a60*/  BSSY.RELIABLE B2, `(.L_x_34) ;  /* 0x0000051000027945 */ /* 0x000fe20003800100 */
[----:B------:R-:W-:Y:S02]  /*0a70*/  LEA R9, R12, UR7, 0x2 ;  /* 0x000000070c097c11 */ /* 0x000fe4000f8e10ff */
[----:B------:R-:W-:Y:S02]  /*0a80*/  ISETP.GE.AND P0, PT, R8, RZ, PT ;  /* 0x000000ff0800720c */ /* 0x000fe40003f06270 */
[----:B------:R-:W-:Y:S01]  /*0a90*/  LEA R10, R6, UR6, 0x2 ;  /* 0x00000006060a7c11 */ /* 0x000fe2000f8e10ff */
[----:B------:R-:W-:-:S04]  /*0aa0*/  VIADD R9, R9, 0x8 ;  /* 0x0000000809097836 */ /* 0x000fc80000000000 */
[----:B------:R-:W-:-:S06]  /*0ab0*/  VIADD R10, R10, 0x8 ;  /* 0x000000080a0a7836 */ /* 0x000fcc0000000000 */
[----:B------:R-:W-:Y:S05]  /*0ac0*/  @P0 BRA `(.L_x_35) ;  /* 0x0000000400280947 */ /* 0x000fea0003800000 */
[----:B------:R-:W-:Y:S01]  /*0ad0*/  IMAD.MOV R11, RZ, RZ, -R8 ;  /* 0x000000ffff0b7224 */ /* 0x000fe200078e0a08 */
[----:B------:R-:W-:Y:S01]  /*0ae0*/  BSSY.RECONVERGENT B3, `(.L_x_36) ;  /* 0x000002b000037945 */ /* 0x000fe20003800200 */
[----:B------:R-:W-:-:S03]  /*0af0*/  PLOP3.LUT P0, PT, PT, PT, PT, 0x80, 0x8 ;  /* 0x000000000008781c */ /* 0x000fc60003f0f070 */
[----:B------:R-:W-:-:S13]  /*0b00*/  ISETP.GT.AND P1, PT, R11, 0xc, PT ;  /* 0x0000000c0b00780c */ /* 0x000fda0003f24270 */
[----:B------:R-:W-:Y:S05]  /*0b10*/  @!P1 BRA `(.L_x_37) ;  /* 0x00000000009c9947 */ /* 0x000fea0003800000 */
[----:B------:R-:W-:-:S13]  /*0b20*/  PLOP3.LUT P0, PT, PT, PT, PT, 0x8, 0x80 ;  /* 0x000000000080781c */ /* 0x000fda0003f0e170 */
.L_x_38:
[----:B------:R-:W2:Y:S01]  /*0b30*/  LDS R11, [R9+-0x8] ;  /* 0xfffff800090b7984 */ /* 0x000ea20000000800 */
[----:B------:R-:W-:Y:S01]  /*0b40*/  VIADD R8, R8, 0x10 ;  /* 0x0000001008087836 */ /* 0x000fe20000000000 */
[----:B------:R-:W-:-:S04]  /*0b50*/  IADD3 R6, PT, PT, R6, 0x10, RZ ;  /* 0x0000001006067810 */ /* 0x000fc80007ffe0ff */
[----:B------:R-:W-:Y:S01]  /*0b60*/  ISETP.GE.AND P1, PT, R8, -0xc, PT ;  /* 0xfffffff40800780c */ /* 0x000fe20003f26270 */
[----:B--2---:R-:W-:Y:S04]  /*0b70*/  STS [R10+-0x8], R11 ;  /* 0xfffff80b0a007388 */ /* 0x004fe80000000800 */
[----:B0-----:R-:W0:Y:S04]  /*0b80*/  LDS R13, [R9+-0x4] ;  /* 0xfffffc00090d7984 */ /* 0x001e280000000800 */
[----:B0-----:R-:W-:Y:S04]  /*0b90*/  STS [R10+-0x4], R13 ;  /* 0xfffffc0d0a007388 */ /* 0x001fe80000000800 */
[----:B------:R-:W0:Y:S04]  /*0ba0*/  LDS R15, [R9] ;  /* 0x00000000090f7984 */ /* 0x000e280000000800 */
[----:B0-----:R-:W-:Y:S04]  /*0bb0*/  STS [R10], R15 ;  /* 0x0000000f0a007388 */ /* 0x001fe80000000800 */
[----:B------:R-:W0:Y:S04]  /*0bc0*/  LDS R17, [R9+0x4] ;  /* 0x0000040009117984 */ /* 0x000e280000000800 */
[----:B0-----:R-:W-:Y:S04]  /*0bd0*/  STS [R10+0x4], R17 ;  /* 0x000004110a007388 */ /* 0x001fe80000000800 */
        /* <DEDUP_REMOVED lines=22> */
[----:B------:R0:W2:Y:S02]  /*0d40*/  LDS R17, [R9+0x34] ;  /* 0x0000340009117984 */ /* 0x0000a40000000800 */
[----:B0-----:R-:W-:-:S02]  /*0d50*/  VIADD R9, R9, 0x40 ;  /* 0x0000004009097836 */ /* 0x001fc40000000000 */
[----:B--2---:R0:W-:Y:S02]  /*0d60*/  STS [R10+0x34], R17 ;  /* 0x000034110a007388 */ /* 0x0041e40000000800 */
[----:B0-----:R-:W-:Y:S01]  /*0d70*/  VIADD R10, R10, 0x40 ;  /* 0x000000400a0a7836 */ /* 0x001fe20000000000 */
[----:B------:R-:W-:Y:S06]  /*0d80*/  @!P1 BRA `(.L_x_38) ;  /* 0xfffffffc00689947 */ /* 0x000fec000383ffff */
.L_x_37:
[----:B------:R-:W-:Y:S05]  /*0d90*/  BSYNC.RECONVERGENT B3 ;  /* 0x0000000000037941 */ /* 0x000fea0003800200 */
.L_x_36:
[----:B------:R-:W-:Y:S01]  /*0da0*/  IMAD.MOV R11, RZ, RZ, -R8 ;  /* 0x000000ffff0b7224 */ /* 0x000fe200078e0a08 */
[----:B------:R-:W-:Y:S04]  /*0db0*/  BSSY.RECONVERGENT B3, `(.L_x_39) ;  /* 0x0000018000037945 */ /* 0x000fe80003800200 */
[----:B------:R-:W-:-:S13]  /*0dc0*/  ISETP.GT.AND P1, PT, R11, 0x4, PT ;  /* 0x000000040b00780c */ /* 0x000fda0003f24270 */
[----:B------:R-:W-:Y:S05]  /*0dd0*/  @!P1 BRA `(.L_x_40) ;  /* 0x0000000000549947 */ /* 0x000fea0003800000 */
[----:B------:R-:W2:Y:S01]  /*0de0*/  LDS R11, [R9+-0x8] ;  /* 0xfffff800090b7984 */ /* 0x000ea20000000800 */
[----:B------:R-:W-:Y:S01]  /*0df0*/  PLOP3.LUT P0, PT, PT, PT, PT, 0x8, 0x80 ;  /* 0x000000000080781c */ /* 0x000fe20003f0e170 */
[----:B------:R-:W-:Y:S02]  /*0e00*/  VIADD R6, R6, 0x8 ;  /* 0x0000000806067836 */ /* 0x000fe40000000000 */
[----:B------:R-:W-:Y:S01]  /*0e10*/  VIADD R8, R8, 0x8 ;  /* 0x0000000808087836 */ /* 0x000fe20000000000 */
        /* <DEDUP_REMOVED lines=14> */
[----:B0-----:R-:W-:-:S02]  /*0f00*/  IADD3 R9, PT, PT, R9, 0x20, RZ ;  /* 0x0000002009097810 */ /* 0x001fc40007ffe0ff */
[----:B--2---:R0:W-:Y:S02]  /*0f10*/  STS [R10+0x14], R13 ;  /* 0x0000140d0a007388 */ /* 0x0041e40000000800 */
[----:B0-----:R-:W-:-:S07]  /*0f20*/  VIADD R10, R10, 0x20 ;  /* 0x000000200a0a7836 */ /* 0x001fce0000000000 */
.L_x_40:
[----:B------:R-:W-:Y:S05]  /*0f30*/  BSYNC.RECONVERGENT B3 ;  /* 0x0000000000037941 */ /* 0x000fea0003800200 */
.L_x_39:
[----:B------:R-:W-:-:S13]  /*0f40*/  ISETP.EQ.AND P1, PT, R8, RZ, PT ;  /* 0x000000ff0800720c */ /* 0x000fda0003f22270 */
[----:B------:R-:W-:Y:S05]  /*0f50*/  @!P0 BREAK.RELIABLE P1, B2 ;  /* 0x0000000000028942 */ /* 0x000fea0000800100 */
[----:B------:R-:W-:Y:S05]  /*0f60*/  @!P0 BRA P1, `(.L_x_31) ;  /* 0x00000000003c8947 */ /* 0x000fea0000800000 */
.L_x_35:
[----:B------:R-:W-:Y:S05]  /*0f70*/  BSYNC.RELIABLE B2 ;  /* 0x0000000000027941 */ /* 0x000fea0003800100 */
.L_x_34:
[----:B------:R-:W2:Y:S01]  /*0f80*/  LDS R11, [R9+-0x8] ;  /* 0xfffff800090b7984 */ /* 0x000ea20000000800 */
[----:B------:R-:W-:Y:S02]  /*0f90*/  VIADD R8, R8, 0x4 ;  /* 0x0000000408087836 */ /* 0x000fe40000000000 */
[----:B------:R-:W-:-:S03]  /*0fa0*/  VIADD R6, R6, 0x4 ;  /* 0x0000000406067836 */ /* 0x000fc60000000000 */
[----:B------:R-:W-:Y:S01]  /*0fb0*/  ISETP.NE.AND P0, PT, R8, RZ, PT ;  /* 0x000000ff0800720c */ /* 0x000fe20003f05270 */
[----:B--2---:R-:W-:Y:S04]  /*0fc0*/  STS [R10+-0x8], R11 ;  /* 0xfffff80b0a007388 */ /* 0x004fe80000000800 */
[----:B0-----:R-:W0:Y:S04]  /*0fd0*/  LDS R13, [R9+-0x4] ;  /* 0xfffffc00090d7984 */ /* 0x001e280000000800 */
[----:B0-----:R-:W-:Y:S04]  /*0fe0*/  STS [R10+-0x4], R13 ;  /* 0xfffffc0d0a007388 */ /* 0x001fe80000000800 */
[----:B------:R-:W0:Y:S04]  /*0ff0*/  LDS R15, [R9] ;  /* 0x00000000090f7984 */ /* 0x000e280000000800 */
[----:B0-----:R-:W-:Y:S04]  /*1000*/  STS [R10], R15 ;  /* 0x0000000f0a007388 */ /* 0x001fe80000000800 */
[----:B------:R0:W2:Y:S02]  /*1010*/  LDS R17, [R9+0x4] ;  /* 0x0000040009117984 */ /* 0x0000a40000000800 */
[----:B0-----:R-:W-:-:S02]  /*1020*/  VIADD R9, R9, 0x10 ;  /* 0x0000001009097836 */ /* 0x001fc40000000000 */
[----:B--2---:R0:W-:Y:S02]  /*1030*/  STS [R10+0x4], R17 ;  /* 0x000004110a007388 */ /* 0x0041e40000000800 */
[----:B0-----:R-:W-:Y:S01]  /*1040*/  VIADD R10, R10, 0x10 ;  /* 0x000000100a0a7836 */ /* 0x001fe20000000000 */
[----:B------:R-:W-:Y:S06]  /*1050*/  @P0 BRA `(.L_x_34) ;  /* 0xfffffffc00c80947 */ /* 0x000fec000383ffff */
.L_x_31:
[----:B------:R-:W-:Y:S05]  /*1060*/  BSYNC.RECONVERGENT B1 ;  /* 0x0000000000017941 */ /* 0x000fea0003800200 */
.L_x_30:
[----:B------:R-:W-:-:S13]  /*1070*/  ISETP.GE.AND P0, PT, R7, R4, PT ;  /* 0x000000040700720c */ /* 0x000fda0003f06270 */
[----:B------:R-:W-:Y:S05]  /*1080*/  @P0 BRA `(.L_x_27) ;  /* 0x0000000000a40947 */ /* 0x000fea0003800000 */
[----:B------:R-:W-:Y:S01]  /*1090*/  IADD3 R8, PT, PT, R4, -R7, RZ ;  /* 0x8000000704087210 */ /* 0x000fe20007ffe0ff */
[----:B------:R-:W-:Y:S01]  /*10a0*/  IMAD.IADD R9, R7, 0x1, -R4 ;  /* 0x0000000107097824 */ /* 0x000fe200078e0a04 */
[----:B------:R-:W-:Y:S02]  /*10b0*/  BSSY.RECONVERGENT B1, `(.L_x_41) ;  /* 0x0000017000017945 */ /* 0x000fe40003800200 */
[----:B------:R-:W-:Y:S01]  /*10c0*/  LOP3.LUT P0, R11, R8, 0x3, RZ, 0xc0, !PT ;  /* 0x00000003080b7812 */ /* 0x000fe2000780c0ff */
[----:B------:R-:W-:Y:S01]  /*10d0*/  IMAD.MOV.U32 R8, RZ, RZ, R6 ;  /* 0x000000ffff087224 */ /* 0x000fe200078e0006 */
[----:B------:R-:W-:Y:S01]  /*10e0*/  ISETP.GT.U32.AND P1, PT, R9, -0x4, PT ;  /* 0xfffffffc0900780c */ /* 0x000fe20003f24070 */
[----:B------:R-:W-:-:S10]  /*10f0*/  IMAD.MOV.U32 R9, RZ, RZ, R7 ;  /* 0x000000ffff097224 */ /* 0x000fd400078e0007 */
[----:B------:R-:W-:Y:S05]  /*1100*/  @!P0 BRA `(.L_x_42) ;  /* 0x0000000000448947 */ /* 0x000fea0003800000 */
[C---:B------:R-:W-:Y:S01]  /*1110*/  LEA R12, R7.reuse, UR7, 0x2 ;  /* 0x00000007070c7c11 */ /* 0x040fe2000f8e10ff */
[----:B------:R-:W-:Y:S01]  /*1120*/  VIADD R9, R7, 0x1 ;  /* 0x0000000107097836 */ /* 0x000fe20000000000 */
[C---:B0-----:R-:W-:Y:S01]  /*1130*/  LEA R13, R6.reuse, UR6, 0x2 ;  /* 0x00000006060d7c11 */ /* 0x041fe2000f8e10ff */
[----:B------:R-:W-:Y:S01]  /*1140*/  VIADD R8, R6, 0x1 ;  /* 0x0000000106087836 */ /* 0x000fe20000000000 */
[----:B------:R-:W-:Y:S01]  /*1150*/  ISETP.NE.AND P0, PT, R11, 0x1, PT ;  /* 0x000000010b00780c */ /* 0x000fe20003f05270 */
[----:B------:R-:W0:Y:S04]  /*1160*/  LDS R10, [R12] ;  /* 0x000000000c0a7984 */ /* 0x000e280000000800 */
[----:B0-----:R2:W-:Y:S08]  /*1170*/  STS [R13], R10 ;  /* 0x0000000a0d007388 */ /* 0x0015f00000000800 */
[----:B------:R-:W-:Y:S05]  /*1180*/  @!P0 BRA `(.L_x_42) ;  /* 0x0000000000248947 */ /* 0x000fea0003800000 */
[----:B--2---:R-:W0:Y:S01]  /*1190*/  LDS R10, [R12+0x4] ;  /* 0x000004000c0a7984 */ /* 0x004e220000000800 */
[----:B------:R-:W-:Y:S01]  /*11a0*/  ISETP.NE.AND P0, PT, R11, 0x2, PT ;  /* 0x000000020b00780c */ /* 0x000fe20003f05270 */
[----:B------:R-:W-:Y:S01]  /*11b0*/  VIADD R9, R7, 0x2 ;  /* 0x0000000207097836 */ /* 0x000fe20000000000 */
[----:B------:R-:W-:-:S11]  /*11c0*/  IADD3 R8, PT, PT, R6, 0x2, RZ ;  /* 0x0000000206087810 */ /* 0x000fd60007ffe0ff */
[----:B------:R-:W-:Y:S02]  /*11d0*/  @P0 VIADD R8, R6, 0x3 ;  /* 0x0000000306080836 */ /* 0x000fe40000000000 */
[----:B------:R-:W-:Y:S01]  /*11e0*/  @P0 VIADD R9, R7, 0x3 ;  /* 0x0000000307090836 */ /* 0x000fe20000000000 */
[----:B0-----:R-:W-:Y:S04]  /*11f0*/  STS [R13+0x4], R10 ;  /* 0x0000040a0d007388 */ /* 0x001fe80000000800 */
[----:B------:R-:W0:Y:S04]  /*1200*/  @P0 LDS R11, [R12+0x8] ;  /* 0x000008000c0b0984 */ /* 0x000e280000000800 */
[----:B0-----:R3:W-:Y:S02]  /*1210*/  @P0 STS [R13+0x8], R11 ;  /* 0x0000080b0d000388 */ /* 0x0017e40000000800 */
.L_x_42:
[----:B------:R-:W-:Y:S05]  /*1220*/  BSYNC.RECONVERGENT B1 ;  /* 0x0000000000017941 */ /* 0x000fea0003800200 */
.L_x_41:
[----:B------:R-:W-:Y:S05]  /*1230*/  @P1 BRA `(.L_x_27) ;  /* 0x0000000000381947 */ /* 0x000fea0003800000 */
.L_x_43:
[C---:B------:R-:W-:Y:S01]  /*1240*/  LEA R6, R9.reuse, UR7, 0x2 ;  /* 0x0000000709067c11 */ /* 0x040fe2000f8e10ff */
[----:B------:R-:W-:Y:S01]  /*1250*/  VIADD R9, R9, 0x4 ;  /* 0x0000000409097836 */ /* 0x000fe20000000000 */
[C---:B--2-4-:R-:W-:Y:S01]  /*1260*/  LEA R10, R8.reuse, UR6, 0x2 ;  /* 0x00000006080a7c11 */ /* 0x054fe2000f8e10ff */
[----:B------:R-:W-:Y:S02]  /*1270*/  VIADD R8, R8, 0x4 ;  /* 0x0000000408087836 */ /* 0x000fe40000000000 */
[----:B------:R-:W2:Y:S01]  /*1280*/  LDS R7, [R6] ;  /* 0x0000000006077984 */ /* 0x000ea20000000800 */
[----:B------:R-:W-:-:S03]  /*1290*/  ISETP.NE.AND P0, PT, R9, R4, PT ;  /* 0x000000040900720c */ /* 0x000fc60003f05270 */
[----:B--2---:R-:W-:Y:S04]  /*12a0*/  STS [R10], R7 ;  /* 0x000000070a007388 */ /* 0x004fe80000000800 */
[----:B---3--:R-:W2:Y:S04]  /*12b0*/  LDS R11, [R6+0x4] ;  /* 0x00000400060b7984 */ /* 0x008ea80000000800 */
[----:B--2---:R-:W-:Y:S04]  /*12c0*/  STS [R10+0x4], R11 ;  /* 0x0000040b0a007388 */ /* 0x004fe80000000800 */
[----:B0-----:R-:W0:Y:S04]  /*12d0*/  LDS R13, [R6+0x8] ;  /* 0x00000800060d7984 */ /* 0x001e280000000800 */
[----:B0-----:R-:W-:Y:S04]  /*12e0*/  STS [R10+0x8], R13 ;  /* 0x0000080d0a007388 */ /* 0x001fe80000000800 */
[----:B------:R-:W0:Y:S04]  /*12f0*/  LDS R15, [R6+0xc] ;  /* 0x00000c00060f7984 */ /* 0x000e280000000800 */
[----:B0-----:R4:W-:Y:S01]  /*1300*/  STS [R10+0xc], R15 ;  /* 0x00000c0f0a007388 */ /* 0x0019e20000000800 */
[----:B------:R-:W-:Y:S05]  /*1310*/  @P0 BRA `(.L_x_43) ;  /* 0xfffffffc00c80947 */ /* 0x000fea000383ffff */
.L_x_27:
[----:B------:R-:W-:Y:S05]  /*1320*/  BSYNC.RECONVERGENT B0 ;  /* 0x0000000000007941 */ /* 0x000fea0003800200 */
.L_x_26:
[----:B------:R-:W-:Y:S05]  /*1330*/  WARPSYNC.ALL ;  /* 0x0000000000007948 */ /* 0x000fea0003800000 */
[----:B------:R-:W-:Y:S01]  /*1340*/  SHF.L.U32 R5, R5, 0x1, RZ ;  /* 0x0000000105057819 */ /* 0x000fe200000006ff */
[----:B------:R-:W-:Y:S03]  /*1350*/  BAR.SYNC.DEFER_BLOCKING 0x0 ;  /* 0x0000000000007b1d */ /* 0x000fe60000010000 */
[----:B------:R-:W-:-:S03]  /*1360*/  ISETP.GE.AND P0, PT, R5, 0x801, PT ;  /* 0x000008010500780c */ /* 0x000fc60003f06270 */
[----:B------:R-:W-:-:S10]  /*1370*/  UMOV UR5, UR7 ;  /* 0x0000000700057c82 */ /* 0x000fd40008000000 */
[----:B------:R-:W-:Y:S05]  /*1380*/  @!P0 BRA `(.L_x_44) ;  /* 0xfffffff000948947 */ /* 0x000fea000383ffff */
[----:B------:R-:W-:Y:S01]  /*1390*/  ISETP.NE.AND P0, PT, R2, 0x2, PT ;  /* 0x000000020200780c */ /* 0x000fe20003f05270 */
[----:B------:R-:W-:Y:S01]  /*13a0*/  BSSY.RECONVERGENT B0, `(.L_x_45) ;  /* 0x0000016000007945 */ /* 0x000fe20003800200 */
[----:B------:R-:W-:-:S04]  /*13b0*/  LOP3.LUT R3, R3, 0xffff, RZ, 0xc0, !PT ;  /* 0x0000ffff03037812 */ /* 0x000fc800078ec0ff */
[----:B------:R-:W-:-:S07]  /*13c0*/  ISETP.GE.U32.AND P1, PT, R3, 0x2, PT ;  /* 0x000000020300780c */ /* 0x000fce0003f26070 */
[----:B------:R-:W-:Y:S06]  /*13d0*/  @!P0 BRA `(.L_x_46) ;  /* 0x0000000000488947 */ /* 0x000fec0003800000 */
[----:B------:R-:W3:Y:S01]  /*13e0*/  S2R R5, SR_CgaCtaId ;  /* 0x0000000000057919 */ /* 0x000ee20000008800 */
[----:B--2-4-:R-:W2:Y:S01]  /*13f0*/  LDC R10, c[0x0][0x388] ;  /* 0x0000e200ff0a7b82 */ /* 0x014ea20000000800 */
[----:B------:R-:W-:-:S05]  /*1400*/  MOV R3, 0x400 ;  /* 0x0000040000037802 */ /* 0x000fca0000000f00 */
[----:B------:R-:W-:Y:S02]  /*1410*/  VIADD R4, R3, 0x2000 ;  /* 0x0000200003047836 */ /* 0x000fe40000000000 */
[----:B------:R-:W-:-:S03]  /*1420*/  IMAD.MOV.U32 R3, RZ, RZ, RZ ;  /* 0x000000ffff037224 */ /* 0x000fc600078e00ff */
[----:B---3--:R-:W-:-:S07]  /*1430*/  LEA R11, R5, R4, 0x18 ;  /* 0x00000004050b7211 */ /* 0x008fce00078ec0ff */
.L_x_47:
[----:B------:R-:W-:Y:S02]  /*1440*/  VIADD R9, R0, UR4 ;  /* 0x0000000400097c36 */ /* 0x000fe40008000000 */
[----:B------:R-:W-:-:S03]  /*1450*/  VIADD R3, R3, 0x1 ;  /* 0x0000000103037836 */ /* 0x000fc60000000000 */
[----:B--2---:R-:W-:Y:S02]  /*1460*/  ISETP.GE.AND P0, PT, R9, R10, PT ;  /* 0x0000000a0900720c */ /* 0x004fe40003f06270 */
[----:B------:R-:W-:-:S11]  /*1470*/  LOP3.LUT R8, R3, R2, RZ, 0x3c, !PT ;  /* 0x0000000203087212 */ /* 0x000fd600078e3cff */
[C---:B------:R-:W-:Y:S01]  /*1480*/  @!P0 IMAD R6, R0.reuse, 0x4, R11 ;  /* 0x0000000400068824 */ /* 0x040fe200078e020b */
[----:B------:R-:W2:Y:S01]  /*1490*/  @!P0 LDC.64 R4, c[0x0][0x380] ;  /* 0x0000e000ff048b82 */ /* 0x000ea20000000a00 */
[----:B------:R-:W-:-:S03]  /*14a0*/  IADD3 R0, PT, PT, R0, UR10, RZ ;  /* 0x0000000a00007c10 */ /* 0x000fc6000fffe0ff */
[----:B------:R-:W3:Y:S01]  /*14b0*/  @!P0 LDS R7, [R6] ;  /* 0x0000000006078984 */ /* 0x000ee20000000800 */
[----:B--2---:R-:W-:-:S05]  /*14c0*/  @!P0 IMAD.WIDE R4, R9, 0x4, R4 ;  /* 0x0000000409048825 */ /* 0x004fca00078e0204 */
[----:B---3--:R2:W-:Y:S01]  /*14d0*/  @!P0 STG.E desc[UR8][R4.64], R7 ;  /* 0x0000000704008986 */ /* 0x0085e2000c101908 */
[----:B------:R-:W-:-:S13]  /*14e0*/  ISETP.NE.AND P0, PT, R8, 0x2, PT ;  /* 0x000000020800780c */ /* 0x000fda0003f05270 */
[----:B--2---:R-:W-:Y:S05]  /*14f0*/  @P0 BRA `(.L_x_47) ;  /* 0xfffffffc00d00947 */ /* 0x004fea000383ffff */
.L_x_46:
[----:B------:R-:W-:Y:S05]  /*1500*/  BSYNC.RECONVERGENT B0 ;  /* 0x0000000000007941 */ /* 0x000fea0003800200 */
.L_x_45:
[----:B------:R-:W-:Y:S05]  /*1510*/  @!P1 EXIT ;  /* 0x000000000000994d */ /* 0x000fea0003800000 */
[----:B------:R-:W5:Y:S01]  /*1520*/  S2UR UR6, SR_CgaCtaId ;  /* 0x00000000000679c3 */ /* 0x000f620000008800 */
[----:B------:R-:W-:Y:S01]  /*1530*/  UMOV UR5, 0x400 ;  /* 0x0000040000057882 */ /* 0x000fe20000000000 */
[C---:B--23--:R-:W-:Y:S01]  /*1540*/  VIADD R11, R0.reuse, UR4 ;  /* 0x00000004000b7c36 */ /* 0x04cfe20008000000 */
[----:B------:R-:W-:Y:S01]  /*1550*/  UIADD3 UR5, UPT, UPT, UR5, 0x2000, URZ ;  /* 0x0000200005057890 */ /* 0x000fe2000fffe0ff */
[----:B----4-:R-:W-:Y:S01]  /*1560*/  IMAD.SHL.U32 R10, R0, 0x4, RZ ;  /* 0x00000004000a7824 */ /* 0x010fe200078e00ff */
[----:B------:R-:W2:Y:S01]  /*1570*/  LDCU UR11, c[0x0][0x388] ;  /* 0x00007100ff0b77ac */ /* 0x000ea20008000800 */
[----:B0-----:R-:W-:Y:S02]  /*1580*/  VIADD R13, R11, UR10 ;  /* 0x0000000a0b0d7c36 */ /* 0x001fe40008000000 */
[----:B------:R-:W0:Y:S01]  /*1590*/  LDC R12, c[0x0][0x360] ;  /* 0x0000d800ff0c7b82 */ /* 0x000e220000000800 */
[----:B-----5:R-:W-:-:S04]  /*15a0*/  ULEA UR5, UR6, UR5, 0x18 ;  /* 0x0000000506057291 */ /* 0x020fc8000f8ec0ff */
[----:B------:R-:W-:Y:S02]  /*15b0*/  ULEA UR6, UR10, UR5, 0x3 ;  /* 0x000000050a067291 */ /* 0x000fe4000f8e18ff */
[----:B------:R-:W-:Y:S01]  /*15c0*/  UIMAD UR7, UR10, 0xc, UR5 ;  /* 0x0000000c0a0778a4 */ /* 0x000fe2000f8e0205 */
[C-C-:B0-----:R-:W-:Y:S01]  /*15d0*/  IMAD R15, R12.reuse, 0x2, R11.reuse ;  /* 0x000000020c0f7824 */ /* 0x141fe200078e020b */
[----:B------:R-:W-:Y:S01]  /*15e0*/  ULEA UR4, UR10, UR5, 0x2 ;  /* 0x000000050a047291 */ /* 0x000fe2000f8e10ff */
[----:B--2---:R-:W-:-:S11]  /*15f0*/  IMAD R17, R12, 0x3, R11 ;  /* 0x000000030c117824 */ /* 0x004fd600078e020b */
.L_x_48:
[----:B------:R-:W-:Y:S02]  /*1600*/  ISETP.GE.AND P0, PT, R11, UR11, PT ;  /* 0x0000000b0b007c0c */ /* 0x000fe4000bf06270 */
[----:B------:R-:W-:Y:S02]  /*1610*/  ISETP.GE.AND P1, PT, R13, UR11, PT ;  /* 0x0000000b0d007c0c */ /* 0x000fe4000bf26270 */
[----:B------:R-:W-:Y:S02]  /*1620*/  ISETP.GE.AND P2, PT, R15, UR11, PT ;  /* 0x0000000b0f007c0c */ /* 0x000fe4000bf46270 */
[----:B------:R-:W-:Y:S02]  /*1630*/  ISETP.GE.AND P3, PT, R17, UR11, PT ;  /* 0x0000000b11007c0c */ /* 0x000fe4000bf66270 */
[----:B------:R-:W-:-:S04]  /*1640*/  IADD3 R0, PT, PT, R0, UR10, R12 ;  /* 0x0000000a00007c10 */ /* 0x000fc8000fffe00c */
[----:B------:R-:W-:Y:S01]  /*1650*/  IADD3 R0, PT, PT, R0, UR10, R12 ;  /* 0x0000000a00007c10 */ /* 0x000fe2000fffe00c */
[----:B0-----:R-:W0:Y:S01]  /*1660*/  @!P0 LDS R19, [R10+UR5] ;  /* 0x000000050a138984 */ /* 0x001e220008000800 */
[----:B------:R-:W2:Y:S03]  /*1670*/  @!P0 LDC.64 R4, c[0x0][0x380] ;  /* 0x0000e000ff048b82 */ /* 0x000ea60000000a00 */
[----:B------:R-:W3:Y:S04]  /*1680*/  @!P1 LDS R21, [R10+UR4] ;  /* 0x000000040a159984 */ /* 0x000ee80008000800 */
[----:B------:R-:W4:Y:S01]  /*1690*/  @!P2 LDS R23, [R10+UR6] ;  /* 0x000000060a17a984 */ /* 0x000f220008000800 */
[----:B------:R-:W5:Y:S03]  /*16a0*/  @!P1 LDC.64 R8, c[0x0][0x380] ;  /* 0x0000e000ff089b82 */ /* 0x000f660000000a00 */
[----:B------:R1:W4:Y:S05]  /*16b0*/  @!P3 LDS R25, [R10+UR7] ;  /* 0x000000070a19b984 */ /* 0x00032a0008000800 */
[----:B------:R-:W3:Y:S01]  /*16c0*/  @!P2 LDC.64 R6, c[0x0][0x380] ;  /* 0x0000e000ff06ab82 */ /* 0x000ee20000000a00 */
[----:B-1----:R-:W-:-:S07]  /*16d0*/  IMAD R10, R12, 0x10, R10 ;  /* 0x000000100c0a7824 */ /* 0x002fce00078e020a */
[----:B------:R-:W1:Y:S01]  /*16e0*/  @!P3 LDC.64 R2, c[0x0][0x380] ;  /* 0x0000e000ff02bb82 */ /* 0x000e620000000a00 */
[----:B--2---:R-:W-:Y:S01]  /*16f0*/  @!P0 IMAD.WIDE R4, R11, 0x4, R4 ;  /* 0x000000040b048825 */ /* 0x004fe200078e0204 */
[----:B------:R-:W-:-:S03]  /*1700*/  LEA R11, R12, R11, 0x2 ;  /* 0x0000000b0c0b7211 */ /* 0x000fc600078e10ff */
[----:B-----5:R-:W-:-:S04]  /*1710*/  @!P1 IMAD.WIDE R8, R13, 0x4, R8 ;  /* 0x000000040d089825 */ /* 0x020fc800078e0208 */
[----:B------:R-:W-:Y:S01]  /*1720*/  IMAD R13, R12, 0x4, R13 ;  /* 0x000000040c0d7824 */ /* 0x000fe200078e020d */
[----:B0-----:R0:W-:Y:S01]  /*1730*/  @!P0 STG.E desc[UR8][R4.64], R19 ;  /* 0x0000001304008986 */ /* 0x0011e2000c101908 */
[----:B---3--:R-:W-:Y:S01]  /*1740*/  @!P2 IMAD.WIDE R6, R15, 0x4, R6 ;  /* 0x000000040f06a825 */ /* 0x008fe200078e0206 */
[----:B------:R-:W-:Y:S02]  /*1750*/  ISETP.GE.U32.AND P0, PT, R0, 0x800, PT ;  /* 0x000008000000780c */ /* 0x000fe40003f06070 */
[----:B------:R0:W-:Y:S01]  /*1760*/  @!P1 STG.E desc[UR8][R8.64], R21 ;  /* 0x0000001508009986 */ /* 0x0001e2000c101908 */
[----:B------:R-:W-:-:S03]  /*1770*/  IMAD R15, R12, 0x4, R15 ;  /* 0x000000040c0f7824 */ /* 0x000fc600078e020f */
[----:B----4-:R0:W-:Y:S01]  /*1780*/  @!P2 STG.E desc[UR8][R6.64], R23 ;  /* 0x000000170600a986 */ /* 0x0101e2000c101908 */
[----:B-1----:R-:W-:-:S04]  /*1790*/  @!P3 IMAD.WIDE R2, R17, 0x4, R2 ;  /* 0x000000041102b825 */ /* 0x002fc800078e0202 */
[----:B------:R-:W-:Y:S01]  /*17a0*/  IMAD R17, R12, 0x4, R17 ;  /* 0x000000040c117824 */ /* 0x000fe200078e0211 */
[----:B------:R0:W-:Y:S01]  /*17b0*/  @!P3 STG.E desc[UR8][R2.64], R25 ;  /* 0x000000190200b986 */ /* 0x0001e2000c101908 */
[----:B------:R-:W-:Y:S05]  /*17c0*/  @!P0 BRA `(.L_x_48) ;  /* 0xfffffffc008c8947 */ /* 0x000fea000383ffff */
[----:B------:R-:W-:Y:S05]  /*17d0*/  EXIT ;  /* 0x000000000000794d */ /* 0x000fea0003800000 */
        .weak           $__internal_0_$__cuda_sm20_div_u16
        .type           $__internal_0_$__cuda_sm20_div_u16,@function
        .size           $__internal_0_$__cuda_sm20_div_u16,(.L_x_50 - $__internal_0_$__cuda_sm20_div_u16)
$__internal_0_$__cuda_sm20_div_u16:
[----:B------:R-:W0:Y:S01]  /*17e0*/  I2F.U16 R3, UR5 ;  /* 0x0000000500037d06 */ /* 0x000e220008101000 */
[----:B------:R-:W-:Y:S01]  /*17f0*/  IMAD.MOV.U32 R4, RZ, RZ, 0x4b800000 ;  /* 0x4b800000ff047424 */ /* 0x000fe200078e00ff */
[----:B------:R-:W-:Y:S01]  /*1800*/  I2FP.F32.U32.RZ R2, R2 ;  /* 0x0000000200027245 */ /* 0x000fe2000020d000 */
[----:B------:R-:W-:Y:S01]  /*1810*/  IMAD.MOV.U32 R5, RZ, RZ, 0x0 ;  /* 0x00000000ff057424 */ /* 0x000fe200078e00ff */
[C---:B0-----:R-:W-:Y:S02]  /*1820*/  FSETP.GEU.AND P1, PT, |R3|.reuse, 1.175494350822287508e-38, PT ;  /* 0x008000000300780b */ /* 0x041fe40003f2e200 */
[----:B------:R-:W-:Y:S02]  /*1830*/  FSETP.GT.AND P0, PT, |R3|, 8.50705917302346158658e+37, PT ;  /* 0x7e8000000300780b */ /* 0x000fe40003f04200 */
[----:B------:R-:W-:-:S04]  /*1840*/  FSEL R4, R4, 1, !P1 ;  /* 0x3f80000004047808 */ /* 0x000fc80004800000 */
[----:B------:R-:W-:Y:S02]  /*1850*/  FSEL R4, R4, 0.25, !P0 ;  /* 0x3e80000004047808 */ /* 0x000fe40004000000 */
[----:B------:R-:W-:-:S03]  /*1860*/  ISETP.NE.U32.AND P0, PT, RZ, UR5, PT ;  /* 0x00000005ff007c0c */ /* 0x000fc6000bf05070 */
[----:B------:R-:W-:-:S04]  /*1870*/  FMUL R6, R3, R4 ;  /* 0x0000000403067220 */ /* 0x000fc80000400000 */
[----:B------:R-:W0:Y:S02]  /*1880*/  MUFU.RCP R3, R6 ;  /* 0x0000000600037308 */ /* 0x000e240000001000 */
[----:B0-----:R-:W-:Y:S01]  /*1890*/  FMUL R3, R4, R3 ;  /* 0x0000000304037220 */ /* 0x001fe20000400000 */
[----:B------:R-:W-:-:S04]  /*18a0*/  IMAD.MOV.U32 R4, RZ, RZ, R7 ;  /* 0x000000ffff047224 */ /* 0x000fc800078e0007 */
[----:B------:R-:W-:-:S05]  /*18b0*/  IADD3 R3, PT, PT, R3, 0x2, RZ ;  /* 0x0000000203037810 */ /* 0x000fca0007ffe0ff */
[----:B------:R-:W-:-:S06]  /*18c0*/  FMUL.RZ R2, R2, R3 ;  /* 0x0000000302027220 */ /* 0x000fcc000040c000 */
[----:B------:R-:W0:Y:S02]  /*18d0*/  F2I.U32.TRUNC.NTZ R2, R2 ;  /* 0x0000000200027305 */ /* 0x000e24000020f000 */
[----:B0-----:R-:W-:Y:S01]  /*18e0*/  LOP3.LUT R3, R2, 0xffff, RZ, 0xc0, !PT ;  /* 0x0000ffff02037812 */ /* 0x001fe200078ec0ff */
[----:B------:R-:W-:Y:S01]  /*18f0*/  @!P0 IMAD.MOV.U32 R3, RZ, RZ, -0x1 ;  /* 0xffffffffff038424 */ /* 0x000fe200078e00ff */
[----:B------:R-:W-:Y:S06]  /*1900*/  RET.REL.NODEC R4 `(_Z16mergeSortInBlockPii) ;  /* 0xffffffe404bc7950 */ /* 0x000fec0003c3ffff */
.L_x_49:
        /* <DEDUP_REMOVED lines=15> */
.L_x_50:


//--------------------- .nv.shared.reserved.0     --------------------------
	.section	.nv.shared.reserved.0,"aw",@nobits
	.weak		__nv_reservedSMEM_offset_0_alias
	.size		__nv_reservedSMEM_offset_0_alias, 0, 64
	.other		__nv_reservedSMEM_offset_0_alias,@"STO_CUDA_RESERVED_SHARED STV_DEFAULT"
__nv_reservedSMEM_offset_0_alias:
	.zero		0
	.zero		64


//--------------------- .nv.shared._Z16mergeSortInBlockPii --------------------------
	.section	.nv.shared._Z16mergeSortInBlockPii,"aw",@nobits
	.sectionflags	@""
	.align	4
.nv.shared._Z16mergeSortInBlockPii:
	.zero		17408


//--------------------- .nv.constant0._Z11mergeBlocksPiS_i --------------------------
	.section	.nv.constant0._Z11mergeBlocksPiS_i,"a",@progbits
	.sectionflags	@""
	.align	4
.nv.constant0._Z11mergeBlocksPiS_i:
	.zero		916


//--------------------- .nv.constant0._Z16mergeSortInBlockPii --------------------------
	.section	.nv.constant0._Z16mergeSortInBlockPii,"a",@progbits
	.sectionflags	@""
	.align	4
.nv.constant0._Z16mergeSortInBlockPii:
	.zero		908


//--------------------- SYMBOLS --------------------------

	.type		.nv.reservedSmem.offset0,@object
	.size		.nv.reservedSmem.offset0,0x4
	.type		.nv.reservedSmem.cap,@object
	.size		.nv.reservedSmem.cap,0x4
